//
// Generated by NVIDIA NVVM Compiler
//
// Compiler Build ID: CL-36424714
// Cuda compilation tools, release 13.0, V13.0.88
// Based on NVVM 20.0.0
//

.version 9.0
.target sm_100
.address_size 64

	// .globl	_Z19BLOCK_SPARSE_MATMULPfPiS0_S_S_
// _ZZ19BLOCK_SPARSE_MATMULPfPiS0_S_S_E2As has been demoted
// _ZZ19BLOCK_SPARSE_MATMULPfPiS0_S_S_E2Bs has been demoted

.visible .entry _Z19BLOCK_SPARSE_MATMULPfPiS0_S_S_(
	.param .u64 .ptr .align 1 _Z19BLOCK_SPARSE_MATMULPfPiS0_S_S__param_0,
	.param .u64 .ptr .align 1 _Z19BLOCK_SPARSE_MATMULPfPiS0_S_S__param_1,
	.param .u64 .ptr .align 1 _Z19BLOCK_SPARSE_MATMULPfPiS0_S_S__param_2,
	.param .u64 .ptr .align 1 _Z19BLOCK_SPARSE_MATMULPfPiS0_S_S__param_3,
	.param .u64 .ptr .align 1 _Z19BLOCK_SPARSE_MATMULPfPiS0_S_S__param_4
)
{
	.reg .pred 	%p<3>;
	.reg .b32 	%r<47>;
	.reg .b32 	%f<483>;
	.reg .b64 	%rd<22>;
	// demoted variable
	.shared .align 4 .b8 _ZZ19BLOCK_SPARSE_MATMULPfPiS0_S_S_E2As[1024];
	// demoted variable
	.shared .align 4 .b8 _ZZ19BLOCK_SPARSE_MATMULPfPiS0_S_S_E2Bs[1024];
	ld.param.u64 	%rd4, [_Z19BLOCK_SPARSE_MATMULPfPiS0_S_S__param_0];
	ld.param.u64 	%rd8, [_Z19BLOCK_SPARSE_MATMULPfPiS0_S_S__param_1];
	ld.param.u64 	%rd5, [_Z19BLOCK_SPARSE_MATMULPfPiS0_S_S__param_2];
	ld.param.u64 	%rd6, [_Z19BLOCK_SPARSE_MATMULPfPiS0_S_S__param_3];
	cvta.to.global.u64 	%rd9, %rd8;
	mov.u32 	%r1, %ctaid.y;
	mov.u32 	%r2, %ctaid.x;
	mov.u32 	%r3, %tid.y;
	mov.u32 	%r4, %tid.x;
	shr.u32 	%r14, %r4, 2;
	add.s32 	%r5, %r14, %r3;
	shl.b32 	%r15, %r4, 2;
	and.b32  	%r6, %r15, 12;
	mul.wide.u32 	%rd10, %r1, 4;
	add.s64 	%rd11, %rd9, %rd10;
	ld.global.u32 	%r46, [%rd11];
	ld.global.u32 	%r8, [%rd11+4];
	setp.ge.s32 	%p1, %r46, %r8;
	mov.f32 	%f467, 0f00000000;
	mov.f32 	%f468, %f467;
	mov.f32 	%f469, %f467;
	mov.f32 	%f470, %f467;
	mov.f32 	%f471, %f467;
	mov.f32 	%f472, %f467;
	mov.f32 	%f473, %f467;
	mov.f32 	%f474, %f467;
	mov.f32 	%f475, %f467;
	mov.f32 	%f476, %f467;
	mov.f32 	%f477, %f467;
	mov.f32 	%f478, %f467;
	mov.f32 	%f479, %f467;
	mov.f32 	%f480, %f467;
	mov.f32 	%f481, %f467;
	mov.f32 	%f482, %f467;
	@%p1 bra 	$L__BB0_3;
	sub.s32 	%r45, %r46, %r8;
	cvta.to.global.u64 	%rd1, %rd5;
	cvta.to.global.u64 	%rd2, %rd6;
	cvta.to.global.u64 	%rd3, %rd4;
	mov.f32 	%f467, 0f00000000;
$L__BB0_2:
	mul.wide.s32 	%rd12, %r46, 4;
	add.s64 	%rd13, %rd1, %rd12;
	ld.global.u32 	%r16, [%rd13];
	shl.b32 	%r17, %r16, 4;
	or.b32  	%r18, %r17, %r6;
	shl.b32 	%r19, %r1, 12;
	shl.b32 	%r20, %r5, 8;
	add.s32 	%r21, %r19, %r20;
	add.s32 	%r22, %r18, %r21;
	mul.wide.s32 	%rd14, %r22, 4;
	add.s64 	%rd15, %rd3, %rd14;
	ld.global.v4.f32 	{%f51, %f52, %f53, %f54}, [%rd15];
	shl.b32 	%r23, %r6, 2;
	shl.b32 	%r24, %r5, 6;
	or.b32  	%r25, %r24, %r23;
	mov.u32 	%r26, _ZZ19BLOCK_SPARSE_MATMULPfPiS0_S_S_E2As;
	add.s32 	%r27, %r26, %r25;
	st.shared.v4.f32 	[%r27], {%f51, %f52, %f53, %f54};
	ld.global.v4.f32 	{%f55, %f56, %f57, %f58}, [%rd15+4096];
	st.shared.v4.f32 	[%r27+256], {%f55, %f56, %f57, %f58};
	ld.global.v4.f32 	{%f59, %f60, %f61, %f62}, [%rd15+8192];
	st.shared.v4.f32 	[%r27+512], {%f59, %f60, %f61, %f62};
	ld.global.v4.f32 	{%f63, %f64, %f65, %f66}, [%rd15+12288];
	st.shared.v4.f32 	[%r27+768], {%f63, %f64, %f65, %f66};
	add.s32 	%r28, %r17, %r5;
	shl.b32 	%r29, %r28, 9;
	shl.b32 	%r30, %r2, 4;
	or.b32  	%r31, %r6, %r30;
	add.s32 	%r32, %r31, %r29;
	mul.wide.s32 	%rd16, %r32, 4;
	add.s64 	%rd17, %rd2, %rd16;
	ld.global.v4.f32 	{%f67, %f68, %f69, %f70}, [%rd17];
	mov.u32 	%r33, _ZZ19BLOCK_SPARSE_MATMULPfPiS0_S_S_E2Bs;
	add.s32 	%r34, %r33, %r25;
	st.shared.v4.f32 	[%r34], {%f67, %f68, %f69, %f70};
	ld.global.v4.f32 	{%f71, %f72, %f73, %f74}, [%rd17+8192];
	st.shared.v4.f32 	[%r34+256], {%f71, %f72, %f73, %f74};
	ld.global.v4.f32 	{%f75, %f76, %f77, %f78}, [%rd17+16384];
	st.shared.v4.f32 	[%r34+512], {%f75, %f76, %f77, %f78};
	ld.global.v4.f32 	{%f79, %f80, %f81, %f82}, [%rd17+24576];
	st.shared.v4.f32 	[%r34+768], {%f79, %f80, %f81, %f82};
	bar.sync 	0;
	shl.b32 	%r35, %r3, 6;
	add.s32 	%r36, %r26, %r35;
	ld.shared.f32 	%f83, [%r36];
	ld.shared.f32 	%f84, [%r36+256];
	ld.shared.f32 	%f85, [%r36+512];
	ld.shared.f32 	%f86, [%r36+768];
	ld.shared.f32 	%f87, [%r36+4];
	ld.shared.f32 	%f88, [%r36+260];
	ld.shared.f32 	%f89, [%r36+516];
	ld.shared.f32 	%f90, [%r36+772];
	ld.shared.f32 	%f91, [%r36+8];
	ld.shared.f32 	%f92, [%r36+264];
	ld.shared.f32 	%f93, [%r36+520];
	ld.shared.f32 	%f94, [%r36+776];
	ld.shared.f32 	%f95, [%r36+12];
	ld.shared.f32 	%f96, [%r36+268];
	ld.shared.f32 	%f97, [%r36+524];
	ld.shared.f32 	%f98, [%r36+780];
	shl.b32 	%r37, %r4, 2;
	add.s32 	%r38, %r33, %r37;
	ld.shared.f32 	%f99, [%r38];
	ld.shared.f32 	%f100, [%r38+16];
	ld.shared.f32 	%f101, [%r38+32];
	ld.shared.f32 	%f102, [%r38+48];
	ld.shared.f32 	%f103, [%r38+64];
	ld.shared.f32 	%f104, [%r38+80];
	ld.shared.f32 	%f105, [%r38+96];
	ld.shared.f32 	%f106, [%r38+112];
	ld.shared.f32 	%f107, [%r38+128];
	ld.shared.f32 	%f108, [%r38+144];
	ld.shared.f32 	%f109, [%r38+160];
	ld.shared.f32 	%f110, [%r38+176];
	ld.shared.f32 	%f111, [%r38+192];
	ld.shared.f32 	%f112, [%r38+208];
	ld.shared.f32 	%f113, [%r38+224];
	ld.shared.f32 	%f114, [%r38+240];
	fma.rn.f32 	%f115, %f83, %f99, %f467;
	fma.rn.f32 	%f116, %f87, %f103, %f115;
	fma.rn.f32 	%f117, %f91, %f107, %f116;
	fma.rn.f32 	%f118, %f95, %f111, %f117;
	fma.rn.f32 	%f119, %f84, %f99, %f468;
	fma.rn.f32 	%f120, %f88, %f103, %f119;
	fma.rn.f32 	%f121, %f92, %f107, %f120;
	fma.rn.f32 	%f122, %f96, %f111, %f121;
	fma.rn.f32 	%f123, %f85, %f99, %f469;
	fma.rn.f32 	%f124, %f89, %f103, %f123;
	fma.rn.f32 	%f125, %f93, %f107, %f124;
	fma.rn.f32 	%f126, %f97, %f111, %f125;
	fma.rn.f32 	%f127, %f86, %f99, %f470;
	fma.rn.f32 	%f128, %f90, %f103, %f127;
	fma.rn.f32 	%f129, %f94, %f107, %f128;
	fma.rn.f32 	%f130, %f98, %f111, %f129;
	fma.rn.f32 	%f131, %f83, %f100, %f471;
	fma.rn.f32 	%f132, %f87, %f104, %f131;
	fma.rn.f32 	%f133, %f91, %f108, %f132;
	fma.rn.f32 	%f134, %f95, %f112, %f133;
	fma.rn.f32 	%f135, %f84, %f100, %f472;
	fma.rn.f32 	%f136, %f88, %f104, %f135;
	fma.rn.f32 	%f137, %f92, %f108, %f136;
	fma.rn.f32 	%f138, %f96, %f112, %f137;
	fma.rn.f32 	%f139, %f85, %f100, %f473;
	fma.rn.f32 	%f140, %f89, %f104, %f139;
	fma.rn.f32 	%f141, %f93, %f108, %f140;
	fma.rn.f32 	%f142, %f97, %f112, %f141;
	fma.rn.f32 	%f143, %f86, %f100, %f474;
	fma.rn.f32 	%f144, %f90, %f104, %f143;
	fma.rn.f32 	%f145, %f94, %f108, %f144;
	fma.rn.f32 	%f146, %f98, %f112, %f145;
	fma.rn.f32 	%f147, %f83, %f101, %f475;
	fma.rn.f32 	%f148, %f87, %f105, %f147;
	fma.rn.f32 	%f149, %f91, %f109, %f148;
	fma.rn.f32 	%f150, %f95, %f113, %f149;
	fma.rn.f32 	%f151, %f84, %f101, %f476;
	fma.rn.f32 	%f152, %f88, %f105, %f151;
	fma.rn.f32 	%f153, %f92, %f109, %f152;
	fma.rn.f32 	%f154, %f96, %f113, %f153;
	fma.rn.f32 	%f155, %f85, %f101, %f477;
	fma.rn.f32 	%f156, %f89, %f105, %f155;
	fma.rn.f32 	%f157, %f93, %f109, %f156;
	fma.rn.f32 	%f158, %f97, %f113, %f157;
	fma.rn.f32 	%f159, %f86, %f101, %f478;
	fma.rn.f32 	%f160, %f90, %f105, %f159;
	fma.rn.f32 	%f161, %f94, %f109, %f160;
	fma.rn.f32 	%f162, %f98, %f113, %f161;
	fma.rn.f32 	%f163, %f83, %f102, %f479;
	fma.rn.f32 	%f164, %f87, %f106, %f163;
	fma.rn.f32 	%f165, %f91, %f110, %f164;
	fma.rn.f32 	%f166, %f95, %f114, %f165;
	fma.rn.f32 	%f167, %f84, %f102, %f480;
	fma.rn.f32 	%f168, %f88, %f106, %f167;
	fma.rn.f32 	%f169, %f92, %f110, %f168;
	fma.rn.f32 	%f170, %f96, %f114, %f169;
	fma.rn.f32 	%f171, %f85, %f102, %f481;
	fma.rn.f32 	%f172, %f89, %f106, %f171;
	fma.rn.f32 	%f173, %f93, %f110, %f172;
	fma.rn.f32 	%f174, %f97, %f114, %f173;
	fma.rn.f32 	%f175, %f86, %f102, %f482;
	fma.rn.f32 	%f176, %f90, %f106, %f175;
	fma.rn.f32 	%f177, %f94, %f110, %f176;
	fma.rn.f32 	%f178, %f98, %f114, %f177;
	ld.shared.f32 	%f179, [%r36+16];
	ld.shared.f32 	%f180, [%r36+272];
	ld.shared.f32 	%f181, [%r36+528];
	ld.shared.f32 	%f182, [%r36+784];
	ld.shared.f32 	%f183, [%r36+20];
	ld.shared.f32 	%f184, [%r36+276];
	ld.shared.f32 	%f185, [%r36+532];
	ld.shared.f32 	%f186, [%r36+788];
	ld.shared.f32 	%f187, [%r36+24];
	ld.shared.f32 	%f188, [%r36+280];
	ld.shared.f32 	%f189, [%r36+536];
	ld.shared.f32 	%f190, [%r36+792];
	ld.shared.f32 	%f191, [%r36+28];
	ld.shared.f32 	%f192, [%r36+284];
	ld.shared.f32 	%f193, [%r36+540];
	ld.shared.f32 	%f194, [%r36+796];
	ld.shared.f32 	%f195, [%r38+256];
	ld.shared.f32 	%f196, [%r38+272];
	ld.shared.f32 	%f197, [%r38+288];
	ld.shared.f32 	%f198, [%r38+304];
	ld.shared.f32 	%f199, [%r38+320];
	ld.shared.f32 	%f200, [%r38+336];
	ld.shared.f32 	%f201, [%r38+352];
	ld.shared.f32 	%f202, [%r38+368];
	ld.shared.f32 	%f203, [%r38+384];
	ld.shared.f32 	%f204, [%r38+400];
	ld.shared.f32 	%f205, [%r38+416];
	ld.shared.f32 	%f206, [%r38+432];
	ld.shared.f32 	%f207, [%r38+448];
	ld.shared.f32 	%f208, [%r38+464];
	ld.shared.f32 	%f209, [%r38+480];
	ld.shared.f32 	%f210, [%r38+496];
	fma.rn.f32 	%f211, %f179, %f195, %f118;
	fma.rn.f32 	%f212, %f183, %f199, %f211;
	fma.rn.f32 	%f213, %f187, %f203, %f212;
	fma.rn.f32 	%f214, %f191, %f207, %f213;
	fma.rn.f32 	%f215, %f180, %f195, %f122;
	fma.rn.f32 	%f216, %f184, %f199, %f215;
	fma.rn.f32 	%f217, %f188, %f203, %f216;
	fma.rn.f32 	%f218, %f192, %f207, %f217;
	fma.rn.f32 	%f219, %f181, %f195, %f126;
	fma.rn.f32 	%f220, %f185, %f199, %f219;
	fma.rn.f32 	%f221, %f189, %f203, %f220;
	fma.rn.f32 	%f222, %f193, %f207, %f221;
	fma.rn.f32 	%f223, %f182, %f195, %f130;
	fma.rn.f32 	%f224, %f186, %f199, %f223;
	fma.rn.f32 	%f225, %f190, %f203, %f224;
	fma.rn.f32 	%f226, %f194, %f207, %f225;
	fma.rn.f32 	%f227, %f179, %f196, %f134;
	fma.rn.f32 	%f228, %f183, %f200, %f227;
	fma.rn.f32 	%f229, %f187, %f204, %f228;
	fma.rn.f32 	%f230, %f191, %f208, %f229;
	fma.rn.f32 	%f231, %f180, %f196, %f138;
	fma.rn.f32 	%f232, %f184, %f200, %f231;
	fma.rn.f32 	%f233, %f188, %f204, %f232;
	fma.rn.f32 	%f234, %f192, %f208, %f233;
	fma.rn.f32 	%f235, %f181, %f196, %f142;
	fma.rn.f32 	%f236, %f185, %f200, %f235;
	fma.rn.f32 	%f237, %f189, %f204, %f236;
	fma.rn.f32 	%f238, %f193, %f208, %f237;
	fma.rn.f32 	%f239, %f182, %f196, %f146;
	fma.rn.f32 	%f240, %f186, %f200, %f239;
	fma.rn.f32 	%f241, %f190, %f204, %f240;
	fma.rn.f32 	%f242, %f194, %f208, %f241;
	fma.rn.f32 	%f243, %f179, %f197, %f150;
	fma.rn.f32 	%f244, %f183, %f201, %f243;
	fma.rn.f32 	%f245, %f187, %f205, %f244;
	fma.rn.f32 	%f246, %f191, %f209, %f245;
	fma.rn.f32 	%f247, %f180, %f197, %f154;
	fma.rn.f32 	%f248, %f184, %f201, %f247;
	fma.rn.f32 	%f249, %f188, %f205, %f248;
	fma.rn.f32 	%f250, %f192, %f209, %f249;
	fma.rn.f32 	%f251, %f181, %f197, %f158;
	fma.rn.f32 	%f252, %f185, %f201, %f251;
	fma.rn.f32 	%f253, %f189, %f205, %f252;
	fma.rn.f32 	%f254, %f193, %f209, %f253;
	fma.rn.f32 	%f255, %f182, %f197, %f162;
	fma.rn.f32 	%f256, %f186, %f201, %f255;
	fma.rn.f32 	%f257, %f190, %f205, %f256;
	fma.rn.f32 	%f258, %f194, %f209, %f257;
	fma.rn.f32 	%f259, %f179, %f198, %f166;
	fma.rn.f32 	%f260, %f183, %f202, %f259;
	fma.rn.f32 	%f261, %f187, %f206, %f260;
	fma.rn.f32 	%f262, %f191, %f210, %f261;
	fma.rn.f32 	%f263, %f180, %f198, %f170;
	fma.rn.f32 	%f264, %f184, %f202, %f263;
	fma.rn.f32 	%f265, %f188, %f206, %f264;
	fma.rn.f32 	%f266, %f192, %f210, %f265;
	fma.rn.f32 	%f267, %f181, %f198, %f174;
	fma.rn.f32 	%f268, %f185, %f202, %f267;
	fma.rn.f32 	%f269, %f189, %f206, %f268;
	fma.rn.f32 	%f270, %f193, %f210, %f269;
	fma.rn.f32 	%f271, %f182, %f198, %f178;
	fma.rn.f32 	%f272, %f186, %f202, %f271;
	fma.rn.f32 	%f273, %f190, %f206, %f272;
	fma.rn.f32 	%f274, %f194, %f210, %f273;
	ld.shared.f32 	%f275, [%r36+32];
	ld.shared.f32 	%f276, [%r36+288];
	ld.shared.f32 	%f277, [%r36+544];
	ld.shared.f32 	%f278, [%r36+800];
	ld.shared.f32 	%f279, [%r36+36];
	ld.shared.f32 	%f280, [%r36+292];
	ld.shared.f32 	%f281, [%r36+548];
	ld.shared.f32 	%f282, [%r36+804];
	ld.shared.f32 	%f283, [%r36+40];
	ld.shared.f32 	%f284, [%r36+296];
	ld.shared.f32 	%f285, [%r36+552];
	ld.shared.f32 	%f286, [%r36+808];
	ld.shared.f32 	%f287, [%r36+44];
	ld.shared.f32 	%f288, [%r36+300];
	ld.shared.f32 	%f289, [%r36+556];
	ld.shared.f32 	%f290, [%r36+812];
	ld.shared.f32 	%f291, [%r38+512];
	ld.shared.f32 	%f292, [%r38+528];
	ld.shared.f32 	%f293, [%r38+544];
	ld.shared.f32 	%f294, [%r38+560];
	ld.shared.f32 	%f295, [%r38+576];
	ld.shared.f32 	%f296, [%r38+592];
	ld.shared.f32 	%f297, [%r38+608];
	ld.shared.f32 	%f298, [%r38+624];
	ld.shared.f32 	%f299, [%r38+640];
	ld.shared.f32 	%f300, [%r38+656];
	ld.shared.f32 	%f301, [%r38+672];
	ld.shared.f32 	%f302, [%r38+688];
	ld.shared.f32 	%f303, [%r38+704];
	ld.shared.f32 	%f304, [%r38+720];
	ld.shared.f32 	%f305, [%r38+736];
	ld.shared.f32 	%f306, [%r38+752];
	fma.rn.f32 	%f307, %f275, %f291, %f214;
	fma.rn.f32 	%f308, %f279, %f295, %f307;
	fma.rn.f32 	%f309, %f283, %f299, %f308;
	fma.rn.f32 	%f310, %f287, %f303, %f309;
	fma.rn.f32 	%f311, %f276, %f291, %f218;
	fma.rn.f32 	%f312, %f280, %f295, %f311;
	fma.rn.f32 	%f313, %f284, %f299, %f312;
	fma.rn.f32 	%f314, %f288, %f303, %f313;
	fma.rn.f32 	%f315, %f277, %f291, %f222;
	fma.rn.f32 	%f316, %f281, %f295, %f315;
	fma.rn.f32 	%f317, %f285, %f299, %f316;
	fma.rn.f32 	%f318, %f289, %f303, %f317;
	fma.rn.f32 	%f319, %f278, %f291, %f226;
	fma.rn.f32 	%f320, %f282, %f295, %f319;
	fma.rn.f32 	%f321, %f286, %f299, %f320;
	fma.rn.f32 	%f322, %f290, %f303, %f321;
	fma.rn.f32 	%f323, %f275, %f292, %f230;
	fma.rn.f32 	%f324, %f279, %f296, %f323;
	fma.rn.f32 	%f325, %f283, %f300, %f324;
	fma.rn.f32 	%f326, %f287, %f304, %f325;
	fma.rn.f32 	%f327, %f276, %f292, %f234;
	fma.rn.f32 	%f328, %f280, %f296, %f327;
	fma.rn.f32 	%f329, %f284, %f300, %f328;
	fma.rn.f32 	%f330, %f288, %f304, %f329;
	fma.rn.f32 	%f331, %f277, %f292, %f238;
	fma.rn.f32 	%f332, %f281, %f296, %f331;
	fma.rn.f32 	%f333, %f285, %f300, %f332;
	fma.rn.f32 	%f334, %f289, %f304, %f333;
	fma.rn.f32 	%f335, %f278, %f292, %f242;
	fma.rn.f32 	%f336, %f282, %f296, %f335;
	fma.rn.f32 	%f337, %f286, %f300, %f336;
	fma.rn.f32 	%f338, %f290, %f304, %f337;
	fma.rn.f32 	%f339, %f275, %f293, %f246;
	fma.rn.f32 	%f340, %f279, %f297, %f339;
	fma.rn.f32 	%f341, %f283, %f301, %f340;
	fma.rn.f32 	%f342, %f287, %f305, %f341;
	fma.rn.f32 	%f343, %f276, %f293, %f250;
	fma.rn.f32 	%f344, %f280, %f297, %f343;
	fma.rn.f32 	%f345, %f284, %f301, %f344;
	fma.rn.f32 	%f346, %f288, %f305, %f345;
	fma.rn.f32 	%f347, %f277, %f293, %f254;
	fma.rn.f32 	%f348, %f281, %f297, %f347;
	fma.rn.f32 	%f349, %f285, %f301, %f348;
	fma.rn.f32 	%f350, %f289, %f305, %f349;
	fma.rn.f32 	%f351, %f278, %f293, %f258;
	fma.rn.f32 	%f352, %f282, %f297, %f351;
	fma.rn.f32 	%f353, %f286, %f301, %f352;
	fma.rn.f32 	%f354, %f290, %f305, %f353;
	fma.rn.f32 	%f355, %f275, %f294, %f262;
	fma.rn.f32 	%f356, %f279, %f298, %f355;
	fma.rn.f32 	%f357, %f283, %f302, %f356;
	fma.rn.f32 	%f358, %f287, %f306, %f357;
	fma.rn.f32 	%f359, %f276, %f294, %f266;
	fma.rn.f32 	%f360, %f280, %f298, %f359;
	fma.rn.f32 	%f361, %f284, %f302, %f360;
	fma.rn.f32 	%f362, %f288, %f306, %f361;
	fma.rn.f32 	%f363, %f277, %f294, %f270;
	fma.rn.f32 	%f364, %f281, %f298, %f363;
	fma.rn.f32 	%f365, %f285, %f302, %f364;
	fma.rn.f32 	%f366, %f289, %f306, %f365;
	fma.rn.f32 	%f367, %f278, %f294, %f274;
	fma.rn.f32 	%f368, %f282, %f298, %f367;
	fma.rn.f32 	%f369, %f286, %f302, %f368;
	fma.rn.f32 	%f370, %f290, %f306, %f369;
	ld.shared.f32 	%f371, [%r36+48];
	ld.shared.f32 	%f372, [%r36+304];
	ld.shared.f32 	%f373, [%r36+560];
	ld.shared.f32 	%f374, [%r36+816];
	ld.shared.f32 	%f375, [%r36+52];
	ld.shared.f32 	%f376, [%r36+308];
	ld.shared.f32 	%f377, [%r36+564];
	ld.shared.f32 	%f378, [%r36+820];
	ld.shared.f32 	%f379, [%r36+56];
	ld.shared.f32 	%f380, [%r36+312];
	ld.shared.f32 	%f381, [%r36+568];
	ld.shared.f32 	%f382, [%r36+824];
	ld.shared.f32 	%f383, [%r36+60];
	ld.shared.f32 	%f384, [%r36+316];
	ld.shared.f32 	%f385, [%r36+572];
	ld.shared.f32 	%f386, [%r36+828];
	ld.shared.f32 	%f387, [%r38+768];
	ld.shared.f32 	%f388, [%r38+784];
	ld.shared.f32 	%f389, [%r38+800];
	ld.shared.f32 	%f390, [%r38+816];
	ld.shared.f32 	%f391, [%r38+832];
	ld.shared.f32 	%f392, [%r38+848];
	ld.shared.f32 	%f393, [%r38+864];
	ld.shared.f32 	%f394, [%r38+880];
	ld.shared.f32 	%f395, [%r38+896];
	ld.shared.f32 	%f396, [%r38+912];
	ld.shared.f32 	%f397, [%r38+928];
	ld.shared.f32 	%f398, [%r38+944];
	ld.shared.f32 	%f399, [%r38+960];
	ld.shared.f32 	%f400, [%r38+976];
	ld.shared.f32 	%f401, [%r38+992];
	ld.shared.f32 	%f402, [%r38+1008];
	fma.rn.f32 	%f403, %f371, %f387, %f310;
	fma.rn.f32 	%f404, %f375, %f391, %f403;
	fma.rn.f32 	%f405, %f379, %f395, %f404;
	fma.rn.f32 	%f467, %f383, %f399, %f405;
	fma.rn.f32 	%f406, %f372, %f387, %f314;
	fma.rn.f32 	%f407, %f376, %f391, %f406;
	fma.rn.f32 	%f408, %f380, %f395, %f407;
	fma.rn.f32 	%f468, %f384, %f399, %f408;
	fma.rn.f32 	%f409, %f373, %f387, %f318;
	fma.rn.f32 	%f410, %f377, %f391, %f409;
	fma.rn.f32 	%f411, %f381, %f395, %f410;
	fma.rn.f32 	%f469, %f385, %f399, %f411;
	fma.rn.f32 	%f412, %f374, %f387, %f322;
	fma.rn.f32 	%f413, %f378, %f391, %f412;
	fma.rn.f32 	%f414, %f382, %f395, %f413;
	fma.rn.f32 	%f470, %f386, %f399, %f414;
	fma.rn.f32 	%f415, %f371, %f388, %f326;
	fma.rn.f32 	%f416, %f375, %f392, %f415;
	fma.rn.f32 	%f417, %f379, %f396, %f416;
	fma.rn.f32 	%f471, %f383, %f400, %f417;
	fma.rn.f32 	%f418, %f372, %f388, %f330;
	fma.rn.f32 	%f419, %f376, %f392, %f418;
	fma.rn.f32 	%f420, %f380, %f396, %f419;
	fma.rn.f32 	%f472, %f384, %f400, %f420;
	fma.rn.f32 	%f421, %f373, %f388, %f334;
	fma.rn.f32 	%f422, %f377, %f392, %f421;
	fma.rn.f32 	%f423, %f381, %f396, %f422;
	fma.rn.f32 	%f473, %f385, %f400, %f423;
	fma.rn.f32 	%f424, %f374, %f388, %f338;
	fma.rn.f32 	%f425, %f378, %f392, %f424;
	fma.rn.f32 	%f426, %f382, %f396, %f425;
	fma.rn.f32 	%f474, %f386, %f400, %f426;
	fma.rn.f32 	%f427, %f371, %f389, %f342;
	fma.rn.f32 	%f428, %f375, %f393, %f427;
	fma.rn.f32 	%f429, %f379, %f397, %f428;
	fma.rn.f32 	%f475, %f383, %f401, %f429;
	fma.rn.f32 	%f430, %f372, %f389, %f346;
	fma.rn.f32 	%f431, %f376, %f393, %f430;
	fma.rn.f32 	%f432, %f380, %f397, %f431;
	fma.rn.f32 	%f476, %f384, %f401, %f432;
	fma.rn.f32 	%f433, %f373, %f389, %f350;
	fma.rn.f32 	%f434, %f377, %f393, %f433;
	fma.rn.f32 	%f435, %f381, %f397, %f434;
	fma.rn.f32 	%f477, %f385, %f401, %f435;
	fma.rn.f32 	%f436, %f374, %f389, %f354;
	fma.rn.f32 	%f437, %f378, %f393, %f436;
	fma.rn.f32 	%f438, %f382, %f397, %f437;
	fma.rn.f32 	%f478, %f386, %f401, %f438;
	fma.rn.f32 	%f439, %f371, %f390, %f358;
	fma.rn.f32 	%f440, %f375, %f394, %f439;
	fma.rn.f32 	%f441, %f379, %f398, %f440;
	fma.rn.f32 	%f479, %f383, %f402, %f441;
	fma.rn.f32 	%f442, %f372, %f390, %f362;
	fma.rn.f32 	%f443, %f376, %f394, %f442;
	fma.rn.f32 	%f444, %f380, %f398, %f443;
	fma.rn.f32 	%f480, %f384, %f402, %f444;
	fma.rn.f32 	%f445, %f373, %f390, %f366;
	fma.rn.f32 	%f446, %f377, %f394, %f445;
	fma.rn.f32 	%f447, %f381, %f398, %f446;
	fma.rn.f32 	%f481, %f385, %f402, %f447;
	fma.rn.f32 	%f448, %f374, %f390, %f370;
	fma.rn.f32 	%f449, %f378, %f394, %f448;
	fma.rn.f32 	%f450, %f382, %f398, %f449;
	fma.rn.f32 	%f482, %f386, %f402, %f450;
	bar.sync 	0;
	add.s32 	%r46, %r46, 1;
	add.s32 	%r45, %r45, 1;
	setp.eq.s32 	%p2, %r45, 0;
	@%p2 bra 	$L__BB0_3;
	bra.uni 	$L__BB0_2;
$L__BB0_3:
	ld.param.u64 	%rd21, [_Z19BLOCK_SPARSE_MATMULPfPiS0_S_S__param_4];
	cvta.to.global.u64 	%rd18, %rd21;
	shl.b32 	%r39, %r1, 13;
	shl.b32 	%r40, %r3, 9;
	shl.b32 	%r41, %r2, 4;
	add.s32 	%r42, %r40, %r4;
	add.s32 	%r43, %r42, %r39;
	add.s32 	%r44, %r43, %r41;
	mul.wide.u32 	%rd19, %r44, 4;
	add.s64 	%rd20, %rd18, %rd19;
	st.global.f32 	[%rd20], %f467;
	st.global.f32 	[%rd20+8192], %f468;
	st.global.f32 	[%rd20+16384], %f469;
	st.global.f32 	[%rd20+24576], %f470;
	st.global.f32 	[%rd20+16], %f471;
	st.global.f32 	[%rd20+8208], %f472;
	st.global.f32 	[%rd20+16400], %f473;
	st.global.f32 	[%rd20+24592], %f474;
	st.global.f32 	[%rd20+32], %f475;
	st.global.f32 	[%rd20+8224], %f476;
	st.global.f32 	[%rd20+16416], %f477;
	st.global.f32 	[%rd20+24608], %f478;
	st.global.f32 	[%rd20+48], %f479;
	st.global.f32 	[%rd20+8240], %f480;
	st.global.f32 	[%rd20+16432], %f481;
	st.global.f32 	[%rd20+24624], %f482;
	ret;

}


// ===== COMPILED SASS (sm_100) =====

	.target	sm_100

	.elftype	@"ET_EXEC"


//--------------------- .note.nv.tkinfo           --------------------------
	.section	.note.nv.tkinfo,"",@"SHT_NOTE"
	.sectionflags	@"SHF_NOTE_NV_TKINFO"
	.tkinfo
        /*0018*/ 	.word	0x00000002
        /*0030*/ 	.string	""
        /*0030*/ 	.string	"ptxas"
        /*0030*/ 	.string	"Cuda compilation tools, release 13.0, V13.0.88"
        /*0030*/ 	.string	"Build cuda_13.0.r13.0/compiler.36424714_0"
        /*0030*/ 	.string	"-arch sm_100 -m 64 "



//--------------------- .note.nv.cuinfo           --------------------------
	.section	.note.nv.cuinfo,"",@"SHT_NOTE"
	.sectionflags	@"SHF_NOTE_NV_CUINFO"
        /*0018*/ 	.short	0x0002
        /*001a*/ 	.short	0x0064
        /*001c*/ 	.short	0x0082
	.zero		2


//--------------------- .nv.info                  --------------------------
	.section	.nv.info,"",@"SHT_CUDA_INFO"
	.align	4


	//----- nvinfo : EIATTR_REGCOUNT
	.align		4
        /*0000*/ 	.byte	0x04, 0x2f
        /*0002*/ 	.short	(.L_1 - .L_0)
	.align		4
.L_0:
        /*0004*/ 	.word	index@(_Z19BLOCK_SPARSE_MATMULPfPiS0_S_S_)
        /*0008*/ 	.word	0x00000035


	//----- nvinfo : EIATTR_FRAME_SIZE
	.align		4
.L_1:
        /*000c*/ 	.byte	0x04, 0x11
        /*000e*/ 	.short	(.L_3 - .L_2)
	.align		4
.L_2:
        /*0010*/ 	.word	index@(_Z19BLOCK_SPARSE_MATMULPfPiS0_S_S_)
        /*0014*/ 	.word	0x00000000


	//----- nvinfo : EIATTR_MIN_STACK_SIZE
	.align		4
.L_3:
        /*0018*/ 	.byte	0x04, 0x12
        /*001a*/ 	.short	(.L_5 - .L_4)
	.align		4
.L_4:
        /*001c*/ 	.word	index@(_Z19BLOCK_SPARSE_MATMULPfPiS0_S_S_)
        /*0020*/ 	.word	0x00000000
.L_5:


//--------------------- .nv.compat                --------------------------
	.section	.nv.compat,"",@"SHT_CUDA_COMPAT_INFO"
	.align	4
        /*0000*/ 	.byte	0x02, 0x09, 0x00, 0x00, 0x02, 0x02, 0x01, 0x00, 0x02, 0x05, 0x05, 0x00, 0x03, 0x07, 0x01, 0x01
        /*0010*/ 	.byte	0x02, 0x03, 0x00, 0x00, 0x02, 0x06, 0x01, 0x00, 0x04, 0x0b, 0x08, 0x00, 0x09, 0x00, 0x00, 0x00
        /*0020*/ 	.byte	0x00, 0x00, 0x00, 0x00


//--------------------- .nv.info._Z19BLOCK_SPARSE_MATMULPfPiS0_S_S_ --------------------------
	.section	.nv.info._Z19BLOCK_SPARSE_MATMULPfPiS0_S_S_,"",@"SHT_CUDA_INFO"
	.sectionflags	@""
	.align	4


	//----- nvinfo : EIATTR_CUDA_API_VERSION
	.align		4
        /*0000*/ 	.byte	0x04, 0x37
        /*0002*/ 	.short	(.L_7 - .L_6)
.L_6:
        /*0004*/ 	.word	0x00000082


	//----- nvinfo : EIATTR_KPARAM_INFO
	.align		4
.L_7:
        /*0008*/ 	.byte	0x04, 0x17
        /*000a*/ 	.short	(.L_9 - .L_8)
.L_8:
        /*000c*/ 	.word	0x00000000
        /*0010*/ 	.short	0x0004
        /*0012*/ 	.short	0x0020
        /*0014*/ 	.byte	0x00, 0xf5, 0x21, 0x00


	//----- nvinfo : EIATTR_KPARAM_INFO
	.align		4
.L_9:
        /*0018*/ 	.byte	0x04, 0x17
        /*001a*/ 	.short	(.L_11 - .L_10)
.L_10:
        /*001c*/ 	.word	0x00000000
        /*0020*/ 	.short	0x0003
        /*0022*/ 	.short	0x0018
        /*0024*/ 	.byte	0x00, 0xf5, 0x21, 0x00


	//----- nvinfo : EIATTR_KPARAM_INFO
	.align		4
.L_11:
        /*0028*/ 	.byte	0x04, 0x17
        /*002a*/ 	.short	(.L_13 - .L_12)
.L_12:
        /*002c*/ 	.word	0x00000000
        /*0030*/ 	.short	0x0002
        /*0032*/ 	.short	0x0010
        /*0034*/ 	.byte	0x00, 0xf5, 0x21, 0x00


	//----- nvinfo : EIATTR_KPARAM_INFO
	.align		4
.L_13:
        /*0038*/ 	.byte	0x04, 0x17
        /*003a*/ 	.short	(.L_15 - .L_14)
.L_14:
        /*003c*/ 	.word	0x00000000
        /*0040*/ 	.short	0x0001
        /*0042*/ 	.short	0x0008
        /*0044*/ 	.byte	0x00, 0xf5, 0x21, 0x00


	//----- nvinfo : EIATTR_KPARAM_INFO
	.align		4
.L_15:
        /*0048*/ 	.byte	0x04, 0x17
        /*004a*/ 	.short	(.L_17 - .L_16)
.L_16:
        /*004c*/ 	.word	0x00000000
        /*0050*/ 	.short	0x0000
        /*0052*/ 	.short	0x0000
        /*0054*/ 	.byte	0x00, 0xf5, 0x21, 0x00


	//----- nvinfo : EIATTR_SPARSE_MMA_MASK
	.align		4
.L_17:
        /*0058*/ 	.byte	0x03, 0x50
        /*005a*/ 	.short	0x0000


	//----- nvinfo : EIATTR_MAXREG_COUNT
	.align		4
        /*005c*/ 	.byte	0x03, 0x1b
        /*005e*/ 	.short	0x00ff


	//----- nvinfo : EIATTR_NUM_BARRIERS
	.align		4
        /*0060*/ 	.byte	0x02, 0x4c
        /*0062*/ 	.byte	0x01
	.zero		1


	//----- nvinfo : EIATTR_MERCURY_ISA_VERSION
	.align		4
        /*0064*/ 	.byte	0x03, 0x5f
        /*0066*/ 	.short	0x0101


	//----- nvinfo : EIATTR_VRC_CTA_INIT_COUNT
	.align		4
        /*0068*/ 	.byte	0x02, 0x4a
	.zero		1
	.zero		1


	//----- nvinfo : EIATTR_EXIT_INSTR_OFFSETS
	.align		4
        /*006c*/ 	.byte	0x04, 0x1c
        /*006e*/ 	.short	(.L_19 - .L_18)


	//   ....[0]....
.L_18:
        /*0070*/ 	.word	0x00001b10


	//----- nvinfo : EIATTR_CBANK_PARAM_SIZE
	.align		4
.L_19:
        /*0074*/ 	.byte	0x03, 0x19
        /*0076*/ 	.short	0x0028


	//----- nvinfo : EIATTR_PARAM_CBANK
	.align		4
        /*0078*/ 	.byte	0x04, 0x0a
        /*007a*/ 	.short	(.L_21 - .L_20)
	.align		4
.L_20:
        /*007c*/ 	.word	index@(.nv.constant0._Z19BLOCK_SPARSE_MATMULPfPiS0_S_S_)
        /*0080*/ 	.short	0x0380
        /*0082*/ 	.short	0x0028


	//----- nvinfo : EIATTR_SW_WAR
	.align		4
.L_21:
        /*0084*/ 	.byte	0x04, 0x36
        /*0086*/ 	.short	(.L_23 - .L_22)
.L_22:
        /*0088*/ 	.word	0x00000008
.L_23:


//--------------------- .nv.callgraph             --------------------------
	.section	.nv.callgraph,"",@"SHT_CUDA_CALLGRAPH"
	.align	4
	.sectionentsize	8
	.align		4
        /*0000*/ 	.word	0x00000000
	.align		4
        /*0004*/ 	.word	0xffffffff
	.align		4
        /*0008*/ 	.word	0x00000000
	.align		4
        /*000c*/ 	.word	0xfffffffe
	.align		4
        /*0010*/ 	.word	0x00000000
	.align		4
        /*0014*/ 	.word	0xfffffffd
	.align		4
        /*0018*/ 	.word	0x00000000
	.align		4
        /*001c*/ 	.word	0xfffffffc


//--------------------- .text._Z19BLOCK_SPARSE_MATMULPfPiS0_S_S_ --------------------------
	.section	.text._Z19BLOCK_SPARSE_MATMULPfPiS0_S_S_,"ax",@progbits
	.align	128
        .global         _Z19BLOCK_SPARSE_MATMULPfPiS0_S_S_
        .type           _Z19BLOCK_SPARSE_MATMULPfPiS0_S_S_,@function
        .size           _Z19BLOCK_SPARSE_MATMULPfPiS0_S_S_,(.L_x_3 - _Z19BLOCK_SPARSE_MATMULPfPiS0_S_S_)
        .other          _Z19BLOCK_SPARSE_MATMULPfPiS0_S_S_,@"STO_CUDA_ENTRY STV_DEFAULT"
_Z19BLOCK_SPARSE_MATMULPfPiS0_S_S_:
.text._Z19BLOCK_SPARSE_MATMULPfPiS0_S_S_:
[----:B------:R-:W-:Y:S01]  /*0000*/  LDC R1, c[0x0][0x37c] ;  /* 0x0000df00ff017b82 */ /* 0x000fe20000000800 */
[----:B------:R-:W0:Y:S07]  /*0010*/  S2R R0, SR_CTAID.Y ;  /* 0x0000000000007919 */ /* 0x000e2e0000002600 */
[----:B------:R-:W0:Y:S01]  /*0020*/  LDC.64 R6, c[0x0][0x388] ;  /* 0x0000e200ff067b82 */ /* 0x000e220000000a00 */
[----:B------:R-:W1:Y:S01]  /*0030*/  LDCU.64 UR10, c[0x0][0x358] ;  /* 0x00006b00ff0a77ac */ /* 0x000e620008000a00 */
[----:B------:R-:W2:Y:S01]  /*0040*/  S2R R2, SR_TID.Y ;  /* 0x0000000000027919 */ /* 0x000ea20000002200 */
[----:B------:R-:W2:Y:S05]  /*0050*/  S2R R3, SR_TID.X ;  /* 0x0000000000037919 */ /* 0x000eaa0000002100 */
[----:B------:R-:W3:Y:S01]  /*0060*/  LDC.64 R32, c[0x0][0x3a0] ;  /* 0x0000e800ff207b82 */ /* 0x000ee20000000a00 */
[----:B0-----:R-:W-:-:S05]  /*0070*/  IMAD.WIDE.U32 R6, R0, 0x4, R6 ;  /* 0x0000000400067825 */ /* 0x001fca00078e0006 */
[----:B-1----:R-:W4:Y:S04]  /*0080*/  LDG.E R8, desc[UR10][R6.64+0x4] ;  /* 0x0000040a06087981 */ /* 0x002f28000c1e1900 */
[----:B------:R-:W5:Y:S01]  /*0090*/  LDG.E R5, desc[UR10][R6.64] ;  /* 0x0000000a06057981 */ /* 0x000f62000c1e1900 */
[----:B--2---:R-:W-:Y:S01]  /*00a0*/  LEA R9, R2, R3, 0x9 ;  /* 0x0000000302097211 */ /* 0x004fe200078e48ff */
[----:B------:R-:W-:Y:S01]  /*00b0*/  HFMA2 R25, -RZ, RZ, 0, 0 ;  /* 0x00000000ff197431 */ /* 0x000fe200000001ff */
[----:B------:R-:W-:Y:S01]  /*00c0*/  CS2R R40, SRZ ;  /* 0x0000000000287805 */ /* 0x000fe2000001ff00 */
[----:B------:R-:W0:Y:S01]  /*00d0*/  S2R R4, SR_CTAID.X ;  /* 0x0000000000047919 */ /* 0x000e220000002500 */
[----:B------:R-:W-:Y:S02]  /*00e0*/  LEA R9, R0, R9, 0xd ;  /* 0x0000000900097211 */ /* 0x000fe400078e68ff */
[----:B------:R-:W-:-:S02]  /*00f0*/  CS2R R38, SRZ ;  /* 0x0000000000267805 */ /* 0x000fc4000001ff00 */
[----:B------:R-:W-:Y:S02]  /*0100*/  CS2R R30, SRZ ;  /* 0x00000000001e7805 */ /* 0x000fe4000001ff00 */
[----:B------:R-:W-:Y:S02]  /*0110*/  CS2R R26, SRZ ;  /* 0x00000000001a7805 */ /* 0x000fe4000001ff00 */
[----:B------:R-:W-:Y:S02]  /*0120*/  CS2R R36, SRZ ;  /* 0x0000000000247805 */ /* 0x000fe4000001ff00 */
[----:B------:R-:W-:Y:S02]  /*0130*/  CS2R R34, SRZ ;  /* 0x0000000000227805 */ /* 0x000fe4000001ff00 */
[----:B------:R-:W-:Y:S02]  /*0140*/  CS2R R28, SRZ ;  /* 0x00000000001c7805 */ /* 0x000fe4000001ff00 */
[----:B------:R-:W-:-:S02]  /*0150*/  MOV R42, RZ ;  /* 0x000000ff002a7202 */ /* 0x000fc40000000f00 */
[----:B0-----:R-:W-:-:S05]  /*0160*/  LEA R9, R4, R9, 0x4 ;  /* 0x0000000904097211 */ /* 0x001fca00078e20ff */
[----:B---3--:R-:W-:Y:S01]  /*0170*/  IMAD.WIDE.U32 R32, R9, 0x4, R32 ;  /* 0x0000000409207825 */ /* 0x008fe200078e0020 */
[----:B----4-:R-:W-:-:S13]  /*0180*/  R2UR UR4, R8 ;  /* 0x00000000080472ca */ /* 0x010fda00000e0000 */
[----:B-----5:R-:W-:-:S13]  /*0190*/  ISETP.GE.AND P0, PT, R5, UR4, PT ;  /* 0x0000000405007c0c */ /* 0x020fda000bf06270 */
[----:B------:R-:W-:Y:S05]  /*01a0*/  @P0 BRA `(.L_x_0) ;  /* 0x0000001800180947 */ /* 0x000fea0003800000 */
[----:B------:R-:W-:Y:S01]  /*01b0*/  R2UR UR7, R5 ;  /* 0x00000000050772ca */ /* 0x000fe200000e0000 */
[----:B------:R-:W0:Y:S01]  /*01c0*/  LDCU.128 UR12, c[0x0][0x390] ;  /* 0x00007200ff0c77ac */ /* 0x000e220008000c00 */
[C---:B------:R-:W-:Y:S02]  /*01d0*/  SHF.L.U32 R6, R3.reuse, 0x2, RZ ;  /* 0x0000000203067819 */ /* 0x040fe400000006ff */
[----:B------:R-:W-:Y:S02]  /*01e0*/  LEA.HI R7, R3, R2, RZ, 0x1e ;  /* 0x0000000203077211 */ /* 0x000fe400078ff0ff */
[----:B------:R-:W-:Y:S02]  /*01f0*/  MOV R40, RZ ;  /* 0x000000ff00287202 */ /* 0x000fe40000000f00 */
[----:B------:R-:W-:-:S05]  /*0200*/  LOP3.LUT R6, R6, 0xc, RZ, 0xc0, !PT ;  /* 0x0000000c06067812 */ /* 0x000fca00078ec0ff */
[----:B------:R-:W-:-:S12]  /*0210*/  UIADD3 UR4, UPT, UPT, -UR4, UR7, URZ ;  /* 0x0000000704047290 */ /* 0x000fd8000fffe1ff */
.L_x_1:
[----:B0-----:R-:W-:Y:S01]  /*0220*/  UIMAD.WIDE UR8, UR7, 0x4, UR12 ;  /* 0x00000004070878a5 */ /* 0x001fe2000f8e020c */
[----:B------:R-:W0:Y:S05]  /*0230*/  LDC.64 R8, c[0x0][0x380] ;  /* 0x0000e000ff087b82 */ /* 0x000e2a0000000a00 */
[----:B------:R-:W-:Y:S02]  /*0240*/  MOV R44, UR8 ;  /* 0x00000008002c7c02 */ /* 0x000fe40008000f00 */
[----:B------:R-:W-:-:S05]  /*0250*/  MOV R45, UR9 ;  /* 0x00000009002d7c02 */ /* 0x000fca0008000f00 */
[----:B------:R-:W2:Y:S01]  /*0260*/  LDG.E R5, desc[UR10][R44.64] ;  /* 0x0000000a2c057981 */ /* 0x000ea2000c1e1900 */
[----:B------:R-:W-:Y:S01]  /*0270*/  LEA R11, R0, R7, 0x4 ;  /* 0x00000007000b7211 */ /* 0x000fe200078e20ff */
[----:B------:R-:W1:Y:S01]  /*0280*/  S2UR UR6, SR_CgaCtaId ;  /* 0x00000000000679c3 */ /* 0x000e620000008800 */
[----:B--2---:R-:W-:-:S04]  /*0290*/  SHF.L.U32 R5, R5, 0x4, RZ ;  /* 0x0000000405057819 */ /* 0x004fc800000006ff */
[----:B------:R-:W-:-:S04]  /*02a0*/  LOP3.LUT R10, R5, R6, RZ, 0xfc, !PT ;  /* 0x00000006050a7212 */ /* 0x000fc800078efcff */
[----:B------:R-:W-:-:S05]  /*02b0*/  LEA R11, R11, R10, 0x8 ;  /* 0x0000000a0b0b7211 */ /* 0x000fca00078e40ff */
[----:B0-----:R-:W-:-:S05]  /*02c0*/  IMAD.WIDE R8, R11, 0x4, R8 ;  /* 0x000000040b087825 */ /* 0x001fca00078e0208 */
[----:B------:R-:W2:Y:S04]  /*02d0*/  LDG.E.128 R12, desc[UR10][R8.64] ;  /* 0x0000000a080c7981 */ /* 0x000ea8000c1e1d00 */
[----:B------:R-:W3:Y:S04]  /*02e0*/  LDG.E.128 R16, desc[UR10][R8.64+0x1000] ;  /* 0x0010000a08107981 */ /* 0x000ee8000c1e1d00 */
[----:B------:R-:W4:Y:S04]  /*02f0*/  LDG.E.128 R20, desc[UR10][R8.64+0x2000] ;  /* 0x0020000a08147981 */ /* 0x000f28000c1e1d00 */
[----:B------:R-:W5:Y:S01]  /*0300*/  LDG.E.128 R8, desc[UR10][R8.64+0x3000] ;  /* 0x0030000a08087981 */ /* 0x000f62000c1e1d00 */
[----:B------:R-:W-:Y:S01]  /*0310*/  UMOV UR5, 0x400 ;  /* 0x0000040000057882 */ /* 0x000fe20000000000 */
[-C--:B------:R-:W-:Y:S01]  /*0320*/  LEA R43, R7, R6.reuse, 0x4 ;  /* 0x00000006072b7211 */ /* 0x080fe200078e20ff */
[----:B-1----:R-:W-:Y:S01]  /*0330*/  ULEA UR8, UR6, UR5, 0x18 ;  /* 0x0000000506087291 */ /* 0x002fe2000f8ec0ff */
[----:B------:R-:W-:-:S02]  /*0340*/  LEA R24, R4, R6, 0x4 ;  /* 0x0000000604187211 */ /* 0x000fc400078e20ff */
[----:B------:R-:W-:Y:S02]  /*0350*/  SHF.L.U32 R43, R43, 0x2, RZ ;  /* 0x000000022b2b7819 */ /* 0x000fe400000006ff */
[----:B------:R-:W-:-:S04]  /*0360*/  IADD3 R5, PT, PT, R7, R5, RZ ;  /* 0x0000000507057210 */ /* 0x000fc80007ffe0ff */
[----:B------:R-:W-:Y:S01]  /*0370*/  LEA R5, R5, R24, 0x9 ;  /* 0x0000001805057211 */ /* 0x000fe200078e48ff */
[----:B--2---:R0:W-:Y:S04]  /*0380*/  STS.128 [R43+UR8], R12 ;  /* 0x0000000c2b007988 */ /* 0x0041e80008000c08 */
[----:B---3--:R1:W-:Y:S04]  /*0390*/  STS.128 [R43+UR8+0x100], R16 ;  /* 0x000100102b007988 */ /* 0x0083e80008000c08 */
[----:B----4-:R2:W-:Y:S01]  /*03a0*/  STS.128 [R43+UR8+0x200], R20 ;  /* 0x000200142b007988 */ /* 0x0105e20008000c08 */
[----:B0-----:R-:W-:-:S02]  /*03b0*/  MOV R12, UR14 ;  /* 0x0000000e000c7c02 */ /* 0x001fc40008000f00 */
[----:B------:R-:W-:Y:S01]  /*03c0*/  MOV R13, UR15 ;  /* 0x0000000f000d7c02 */ /* 0x000fe20008000f00 */
[----:B-----5:R0:W-:Y:S02]  /*03d0*/  STS.128 [R43+UR8+0x300], R8 ;  /* 0x000300082b007988 */ /* 0x0201e40008000c08 */
[----:B------:R-:W-:-:S05]  /*03e0*/  IMAD.WIDE R12, R5, 0x4, R12 ;  /* 0x00000004050c7825 */ /* 0x000fca00078e020c */
[----:B-1----:R-:W3:Y:S04]  /*03f0*/  LDG.E.128 R16, desc[UR10][R12.64] ;  /* 0x0000000a0c107981 */ /* 0x002ee8000c1e1d00 */
[----:B--2---:R-:W2:Y:S04]  /*0400*/  LDG.E.128 R20, desc[UR10][R12.64+0x2000] ;  /* 0x0020000a0c147981 */ /* 0x004ea8000c1e1d00 */
[----:B0-----:R-:W4:Y:S04]  /*0410*/  LDG.E.128 R8, desc[UR10][R12.64+0x4000] ;  /* 0x0040000a0c087981 */ /* 0x001f28000c1e1d00 */
[----:B------:R-:W5:Y:S01]  /*0420*/  LDG.E.128 R12, desc[UR10][R12.64+0x6000] ;  /* 0x0060000a0c0c7981 */ /* 0x000f62000c1e1d00 */
[----:B------:R-:W-:Y:S01]  /*0430*/  UIADD3 UR5, UPT, UPT, UR5, 0x400, URZ ;  /* 0x0000040005057890 */ /* 0x000fe2000fffe0ff */
[----:B------:R-:W-:Y:S01]  /*0440*/  LEA R24, R2, UR8, 0x6 ;  /* 0x0000000802187c11 */ /* 0x000fe2000f8e30ff */
[----:B------:R-:W-:-:S02]  /*0450*/  UIADD3 UR4, UPT, UPT, UR4, 0x1, URZ ;  /* 0x0000000104047890 */ /* 0x000fc4000fffe0ff */
[----:B------:R-:W-:Y:S02]  /*0460*/  ULEA UR5, UR6, UR5, 0x18 ;  /* 0x0000000506057291 */ /* 0x000fe4000f8ec0ff */
[----:B------:R-:W-:Y:S02]  /*0470*/  UISETP.NE.AND UP0, UPT, UR4, URZ, UPT ;  /* 0x000000ff0400728c */ /* 0x000fe4000bf05270 */
[----:B------:R-:W-:Y:S02]  /*0480*/  UIADD3 UR7, UPT, UPT, UR7, 0x1, URZ ;  /* 0x0000000107077890 */ /* 0x000fe4000fffe0ff */
[----:B------:R-:W-:-:S03]  /*0490*/  LEA R5, R3, UR5, 0x2 ;  /* 0x0000000503057c11 */ /* 0x000fc6000f8e10ff */
[----:B---3--:R-:W-:Y:S04]  /*04a0*/  STS.128 [R43+UR5], R16 ;  /* 0x000000102b007988 */ /* 0x008fe80008000c05 */
[----:B--2---:R-:W-:Y:S04]  /*04b0*/  STS.128 [R43+UR5+0x100], R20 ;  /* 0x000100142b007988 */ /* 0x004fe80008000c05 */
[----:B----4-:R-:W-:Y:S04]  /*04c0*/  STS.128 [R43+UR5+0x200], R8 ;  /* 0x000200082b007988 */ /* 0x010fe80008000c05 */
[----:B-----5:R-:W-:Y:S01]  /*04d0*/  STS.128 [R43+UR5+0x300], R12 ;  /* 0x0003000c2b007988 */ /* 0x020fe20008000c05 */
[----:B------:R-:W-:Y:S06]  /*04e0*/  BAR.SYNC.DEFER_BLOCKING 0x0 ;  /* 0x0000000000007b1d */ /* 0x000fec0000010000 */
[----:B------:R-:W-:Y:S04]  /*04f0*/  LDS.128 R12, [R24] ;  /* 0x00000000180c7984 */ /* 0x000fe80000000c00 */
[----:B------:R-:W0:Y:S04]  /*0500*/  LDS R48, [R5+0x20] ;  /* 0x0000200005307984 */ /* 0x000e280000000800 */
[----:B------:R-:W1:Y:S04]  /*0510*/  LDS R49, [R5+0x10] ;  /* 0x0000100005317984 */ /* 0x000e680000000800 */
[----:B------:R-:W2:Y:S04]  /*0520*/  LDS.128 R16, [R24+0x100] ;  /* 0x0001000018107984 */ /* 0x000ea80000000c00 */
[----:B------:R-:W3:Y:S04]  /*0530*/  LDS R50, [R5] ;  /* 0x0000000005327984 */ /* 0x000ee80000000800 */
[----:B------:R-:W4:Y:S04]  /*0540*/  LDS R47, [R5+0x30] ;  /* 0x00003000052f7984 */ /* 0x000f280000000800 */
[----:B------:R-:W5:Y:S04]  /*0550*/  LDS R44, [R5+0x60] ;  /* 0x00006000052c7984 */ /* 0x000f680000000800 */
[----:B------:R-:W5:Y:S04]  /*0560*/  LDS R43, [R5+0x50] ;  /* 0x00005000052b7984 */ /* 0x000f680000000800 */
[----:B------:R-:W5:Y:S04]  /*0570*/  LDS.128 R20, [R24+0x200] ;  /* 0x0002000018147984 */ /* 0x000f680000000c00 */
[----:B------:R-:W5:Y:S04]  /*0580*/  LDS R46, [R5+0x40] ;  /* 0x00004000052e7984 */ /* 0x000f680000000800 */
[----:B------:R-:W5:Y:S01]  /*0590*/  LDS R45, [R5+0x70] ;  /* 0x00007000052d7984 */ /* 0x000f620000000800 */
[CC--:B0-----:R-:W-:Y:S01]  /*05a0*/  FFMA R36, R12.reuse, R48.reuse, R36 ;  /* 0x000000300c247223 */ /* 0x0c1fe20000000024 */
[-C--:B-1----:R-:W-:Y:S01]  /*05b0*/  FFMA R38, R12, R49.reuse, R38 ;  /* 0x000000310c267223 */ /* 0x082fe20000000026 */
[C---:B--2---:R-:W-:Y:S01]  /*05c0*/  FFMA R8, R16.reuse, R49, R37 ;  /* 0x0000003110087223 */ /* 0x044fe20000000025 */
[----:B------:R-:W-:Y:S01]  /*05d0*/  FFMA R37, R16, R48, R35 ;  /* 0x0000003010257223 */ /* 0x000fe20000000023 */
[-C--:B---3--:R-:W-:Y:S01]  /*05e0*/  FFMA R40, R12, R50.reuse, R40 ;  /* 0x000000320c287223 */ /* 0x088fe20000000028 */
[-C--:B------:R-:W-:Y:S01]  /*05f0*/  FFMA R39, R16, R50.reuse, R39 ;  /* 0x0000003210277223 */ /* 0x080fe20000000027 */
[-C--:B----4-:R-:W-:Y:S01]  /*0600*/  FFMA R41, R12, R47.reuse, R41 ;  /* 0x0000002f0c297223 */ /* 0x090fe20000000029 */
[----:B------:R-:W-:Y:S01]  /*0610*/  FFMA R42, R16, R47, R42 ;  /* 0x0000002f102a7223 */ /* 0x000fe2000000002a */
[C---:B-----5:R-:W-:Y:S01]  /*0620*/  FFMA R12, R44.reuse, R13, R36 ;  /* 0x0000000d2c0c7223 */ /* 0x060fe20000000024 */
[-C--:B------:R-:W-:Y:S01]  /*0630*/  FFMA R37, R44, R17.reuse, R37 ;  /* 0x000000112c257223 */ /* 0x080fe20000000025 */
[C---:B------:R-:W-:Y:S01]  /*0640*/  FFMA R36, R43.reuse, R17, R8 ;  /* 0x000000112b247223 */ /* 0x040fe20000000008 */
[C---:B------:R-:W-:Y:S01]  /*0650*/  FFMA R16, R43.reuse, R13, R38 ;  /* 0x0000000d2b107223 */ /* 0x040fe20000000026 */
[C---:B------:R-:W-:Y:S01]  /*0660*/  FFMA R8, R20.reuse, R49, R30 ;  /* 0x0000003114087223 */ /* 0x040fe2000000001e */
[C---:B------:R-:W-:Y:S01]  /*0670*/  FFMA R31, R20.reuse, R50, R31 ;  /* 0x00000032141f7223 */ /* 0x040fe2000000001f */
[C---:B------:R-:W-:Y:S01]  /*0680*/  FFMA R29, R20.reuse, R48, R29 ;  /* 0x00000030141d7223 */ /* 0x040fe2000000001d */
[----:B------:R-:W-:Y:S01]  /*0690*/  FFMA R34, R20, R47, R34 ;  /* 0x0000002f14227223 */ /* 0x000fe20000000022 */
[----:B------:R-:W-:Y:S01]  /*06a0*/  FFMA R20, R43, R21, R8 ;  /* 0x000000152b147223 */ /* 0x000fe20000000008 */
[C---:B------:R-:W-:Y:S01]  /*06b0*/  FFMA R35, R46.reuse, R13, R40 ;  /* 0x0000000d2e237223 */ /* 0x040fe20000000028 */
[----:B------:R-:W0:Y:S01]  /*06c0*/  LDS.128 R8, [R24+0x300] ;  /* 0x0003000018087984 */ /* 0x000e220000000c00 */
[C---:B------:R-:W-:Y:S01]  /*06d0*/  FFMA R38, R46.reuse, R17, R39 ;  /* 0x000000112e267223 */ /* 0x040fe20000000027 */
[-C--:B------:R-:W-:Y:S01]  /*06e0*/  FFMA R30, R46, R21.reuse, R31 ;  /* 0x000000152e1e7223 */ /* 0x080fe2000000001f */
[-C--:B------:R-:W-:Y:S01]  /*06f0*/  FFMA R29, R44, R21.reuse, R29 ;  /* 0x000000152c1d7223 */ /* 0x080fe2000000001d */
[C---:B------:R-:W-:Y:S01]  /*0700*/  FFMA R21, R45.reuse, R21, R34 ;  /* 0x000000152d157223 */ /* 0x040fe20000000022 */
[----:B------:R-:W-:Y:S01]  /*0710*/  LDS R39, [R5+0xc0] ;  /* 0x0000c00005277984 */ /* 0x000fe20000000800 */
[C---:B------:R-:W-:Y:S01]  /*0720*/  FFMA R17, R45.reuse, R17, R42 ;  /* 0x000000112d117223 */ /* 0x040fe2000000002a */
[----:B------:R-:W-:-:S02]  /*0730*/  FFMA R13, R45, R13, R41 ;  /* 0x0000000d2d0d7223 */ /* 0x000fc40000000029 */
[----:B------:R-:W-:Y:S04]  /*0740*/  LDS R34, [R5+0xd0] ;  /* 0x0000d00005227984 */ /* 0x000fe80000000800 */
[----:B------:R-:W-:Y:S01]  /*0750*/  LDS R31, [R5+0xe0] ;  /* 0x0000e000051f7984 */ /* 0x000fe20000000800 */
[C---:B0-----:R-:W-:Y:S01]  /*0760*/  FFMA R27, R8.reuse, R50, R27 ;  /* 0x00000032081b7223 */ /* 0x041fe2000000001b */
[C---:B------:R-:W-:Y:S01]  /*0770*/  FFMA R49, R8.reuse, R49, R26 ;  /* 0x0000003108317223 */ /* 0x040fe2000000001a */
[C---:B------:R-:W-:Y:S01]  /*0780*/  FFMA R48, R8.reuse, R48, R25 ;  /* 0x0000003008307223 */ /* 0x040fe20000000019 */
[----:B------:R-:W-:Y:S01]  /*0790*/  FFMA R8, R8, R47, R28 ;  /* 0x0000002f08087223 */ /* 0x000fe2000000001c */
[-C--:B------:R-:W-:Y:S01]  /*07a0*/  FFMA R46, R46, R9.reuse, R27 ;  /* 0x000000092e2e7223 */ /* 0x080fe2000000001b */
[----:B------:R-:W0:Y:S01]  /*07b0*/  LDS R26, [R5+0x90] ;  /* 0x00009000051a7984 */ /* 0x000e220000000800 */
[-C--:B------:R-:W-:Y:S01]  /*07c0*/  FFMA R43, R43, R9.reuse, R49 ;  /* 0x000000092b2b7223 */ /* 0x080fe20000000031 */
[-C--:B------:R-:W-:Y:S01]  /*07d0*/  FFMA R44, R44, R9.reuse, R48 ;  /* 0x000000092c2c7223 */ /* 0x080fe20000000030 */
[----:B------:R-:W-:Y:S01]  /*07e0*/  FFMA R9, R45, R9, R8 ;  /* 0x000000092d097223 */ /* 0x000fe20000000008 */
[----:B------:R-:W1:Y:S04]  /*07f0*/  LDS R28, [R5+0xb0] ;  /* 0x0000b000051c7984 */ /* 0x000e680000000800 */
[----:B------:R-:W2:Y:S04]  /*0800*/  LDS R25, [R5+0x80] ;  /* 0x0000800005197984 */ /* 0x000ea80000000800 */
[----:B------:R-:W3:Y:S04]  /*0810*/  LDS R27, [R5+0xa0] ;  /* 0x0000a000051b7984 */ /* 0x000ee80000000800 */
[----:B------:R-:W4:Y:S01]  /*0820*/  LDS R8, [R5+0xf0] ;  /* 0x0000f00005087984 */ /* 0x000f220000000800 */
[C---:B0-----:R-:W-:Y:S01]  /*0830*/  FFMA R16, R26.reuse, R14, R16 ;  /* 0x0000000e1a107223 */ /* 0x041fe20000000010 */
[C---:B------:R-:W-:Y:S01]  /*0840*/  FFMA R36, R26.reuse, R18, R36 ;  /* 0x000000121a247223 */ /* 0x040fe20000000024 */
[C---:B------:R-:W-:Y:S01]  /*0850*/  FFMA R43, R26.reuse, R10, R43 ;  /* 0x0000000a1a2b7223 */ /* 0x040fe2000000002b */
[----:B------:R-:W-:Y:S01]  /*0860*/  FFMA R20, R26, R22, R20 ;  /* 0x000000161a147223 */ /* 0x000fe20000000014 */
[C---:B-1----:R-:W-:Y:S01]  /*0870*/  FFMA R17, R28.reuse, R18, R17 ;  /* 0x000000121c117223 */ /* 0x042fe20000000011 */
[C---:B------:R-:W-:Y:S01]  /*0880*/  FFMA R9, R28.reuse, R10, R9 ;  /* 0x0000000a1c097223 */ /* 0x040fe20000000009 */
[C---:B------:R-:W-:Y:S01]  /*0890*/  FFMA R13, R28.reuse, R14, R13 ;  /* 0x0000000e1c0d7223 */ /* 0x040fe2000000000d */
[----:B------:R-:W-:Y:S01]  /*08a0*/  FFMA R21, R28, R22, R21 ;  /* 0x000000161c157223 */ /* 0x000fe20000000015 */
[C---:B--2---:R-:W-:Y:S01]  /*08b0*/  FFMA R38, R25.reuse, R18, R38 ;  /* 0x0000001219267223 */ /* 0x044fe20000000026 */
[----:B------:R-:W-:Y:S01]  /*08c0*/  FFMA R46, R25, R10, R46 ;  /* 0x0000000a192e7223 */ /* 0x000fe2000000002e */
[CC--:B------:R-:W-:Y:S01]  /*08d0*/  FFMA R36, R34.reuse, R19.reuse, R36 ;  /* 0x0000001322247223 */ /* 0x0c0fe20000000024 */
[----:B------:R-:W-:Y:S01]  /*08e0*/  LDS R28, [R5+0x110] ;  /* 0x00011000051c7984 */ /* 0x000fe20000000800 */
[C---:B---3--:R-:W-:Y:S01]  /*08f0*/  FFMA R37, R27.reuse, R18, R37 ;  /* 0x000000121b257223 */ /* 0x048fe20000000025 */
[----:B------:R-:W-:Y:S01]  /*0900*/  FFMA R44, R27, R10, R44 ;  /* 0x0000000a1b2c7223 */ /* 0x000fe2000000002c */
[----:B------:R-:W-:Y:S01]  /*0910*/  FFMA R38, R39, R19, R38 ;  /* 0x0000001327267223 */ /* 0x000fe20000000026 */
[----:B------:R-:W-:Y:S01]  /*0920*/  FFMA R10, R34, R15, R16 ;  /* 0x0000000f220a7223 */ /* 0x000fe20000000010 */
[-C--:B------:R-:W-:Y:S01]  /*0930*/  FFMA R37, R31, R19.reuse, R37 ;  /* 0x000000131f257223 */ /* 0x080fe20000000025 */
[----:B----4-:R-:W-:Y:S01]  /*0940*/  FFMA R40, R8, R19, R17 ;  /* 0x0000001308287223 */ /* 0x010fe20000000011 */
[C---:B------:R-:W-:Y:S01]  /*0950*/  FFMA R35, R25.reuse, R14, R35 ;  /* 0x0000000e19237223 */ /* 0x040fe20000000023 */
[----:B------:R-:W0:Y:S01]  /*0960*/  LDS.128 R16, [R24+0x10] ;  /* 0x0000100018107984 */ /* 0x000e220000000c00 */
[----:B------:R-:W-:Y:S01]  /*0970*/  FFMA R30, R25, R22, R30 ;  /* 0x00000016191e7223 */ /* 0x000fe2000000001e */
[C---:B------:R-:W-:Y:S01]  /*0980*/  FFMA R12, R27.reuse, R14, R12 ;  /* 0x0000000e1b0c7223 */ /* 0x040fe2000000000c */
[----:B------:R-:W-:Y:S01]  /*0990*/  FFMA R29, R27, R22, R29 ;  /* 0x000000161b1d7223 */ /* 0x000fe2000000001d */
[C---:B------:R-:W-:Y:S01]  /*09a0*/  FFMA R35, R39.reuse, R15, R35 ;  /* 0x0000000f27237223 */ /* 0x040fe20000000023 */
[C---:B------:R-:W-:Y:S01]  /*09b0*/  FFMA R30, R39.reuse, R23, R30 ;  /* 0x00000017271e7223 */ /* 0x040fe2000000001e */
[----:B------:R-:W-:Y:S01]  /*09c0*/  FFMA R46, R39, R11, R46 ;  /* 0x0000000b272e7223 */ /* 0x000fe2000000002e */
[C---:B------:R-:W-:Y:S01]  /*09d0*/  FFMA R25, R34.reuse, R23, R20 ;  /* 0x0000001722197223 */ /* 0x040fe20000000014 */
[----:B------:R-:W-:Y:S01]  /*09e0*/  FFMA R43, R34, R11, R43 ;  /* 0x0000000b222b7223 */ /* 0x000fe2000000002b */
[C---:B------:R-:W-:Y:S01]  /*09f0*/  FFMA R26, R31.reuse, R15, R12 ;  /* 0x0000000f1f1a7223 */ /* 0x040fe2000000000c */
[C---:B------:R-:W-:Y:S01]  /*0a00*/  FFMA R29, R31.reuse, R23, R29 ;  /* 0x000000171f1d7223 */ /* 0x040fe2000000001d */
[----:B------:R-:W-:Y:S01]  /*0a10*/  FFMA R44, R31, R11, R44 ;  /* 0x0000000b1f2c7223 */ /* 0x000fe2000000002c */
[C---:B------:R-:W-:Y:S01]  /*0a20*/  FFMA R39, R8.reuse, R15, R13 ;  /* 0x0000000f08277223 */ /* 0x040fe2000000000d */
[C---:B------:R-:W-:Y:S01]  /*0a30*/  FFMA R42, R8.reuse, R23, R21 ;  /* 0x00000017082a7223 */ /* 0x040fe20000000015 */
[----:B------:R-:W-:Y:S01]  /*0a40*/  FFMA R41, R8, R11, R9 ;  /* 0x0000000b08297223 */ /* 0x000fe20000000009 */
[----:B------:R-:W1:Y:S04]  /*0a50*/  LDS R27, [R5+0x100] ;  /* 0x00010000051b7984 */ /* 0x000e680000000800 */
[----:B------:R-:W2:Y:S04]  /*0a60*/  LDS R31, [R5+0x120] ;  /* 0x00012000051f7984 */ /* 0x000ea80000000800 */
[----:B------:R-:W3:Y:S04]  /*0a70*/  LDS R34, [R5+0x130] ;  /* 0x0001300005227984 */ /* 0x000ee80000000800 */
[----:B------:R-:W4:Y:S04]  /*0a80*/  LDS.128 R12, [R24+0x110] ;  /* 0x00011000180c7984 */ /* 0x000f280000000c00 */
[----:B------:R-:W5:Y:S01]  /*0a90*/  LDS.128 R20, [R24+0x210] ;  /* 0x0002100018147984 */ /* 0x000f620000000c00 */
[----:B0-----:R-:W-:-:S03]  /*0aa0*/  FFMA R45, R16, R28, R10 ;  /* 0x0000001c102d7223 */ /* 0x001fc6000000000a */
[----:B------:R-:W0:Y:S01]  /*0ab0*/  LDS.128 R8, [R24+0x310] ;  /* 0x0003100018087984 */ /* 0x000e220000000c00 */
[C---:B-1----:R-:W-:Y:S01]  /*0ac0*/  FFMA R35, R16.reuse, R27, R35 ;  /* 0x0000001b10237223 */ /* 0x042fe20000000023 */
[C---:B--2---:R-:W-:Y:S01]  /*0ad0*/  FFMA R26, R16.reuse, R31, R26 ;  /* 0x0000001f101a7223 */ /* 0x044fe2000000001a */
[----:B---3--:R-:W-:Y:S02]  /*0ae0*/  FFMA R39, R16, R34, R39 ;  /* 0x0000002210277223 */ /* 0x008fe40000000027 */
[----:B------:R-:W1:Y:S01]  /*0af0*/  LDS R16, [R5+0x150] ;  /* 0x0001500005107984 */ /* 0x000e620000000800 */
[C---:B----4-:R-:W-:Y:S01]  /*0b00*/  FFMA R38, R12.reuse, R27, R38 ;  /* 0x0000001b0c267223 */ /* 0x050fe20000000026 */
[C---:B------:R-:W-:Y:S01]  /*0b10*/  FFMA R36, R12.reuse, R28, R36 ;  /* 0x0000001c0c247223 */ /* 0x040fe20000000024 */
[C---:B------:R-:W-:Y:S01]  /*0b20*/  FFMA R37, R12.reuse, R31, R37 ;  /* 0x0000001f0c257223 */ /* 0x040fe20000000025 */
[----:B------:R-:W-:Y:S01]  /*0b30*/  FFMA R40, R12, R34, R40 ;  /* 0x000000220c287223 */ /* 0x000fe20000000028 */
[C---:B-----5:R-:W-:Y:S01]  /*0b40*/  FFMA R30, R20.reuse, R27, R30 ;  /* 0x0000001b141e7223 */ /* 0x060fe2000000001e */
[C---:B------:R-:W-:Y:S01]  /*0b50*/  FFMA R25, R20.reuse, R28, R25 ;  /* 0x0000001c14197223 */ /* 0x040fe20000000019 */
[C---:B------:R-:W-:Y:S01]  /*0b60*/  FFMA R29, R20.reuse, R31, R29 ;  /* 0x0000001f141d7223 */ /* 0x040fe2000000001d */
[----:B------:R-:W-:Y:S01]  /*0b70*/  FFMA R42, R20, R34, R42 ;  /* 0x00000022142a7223 */ /* 0x000fe2000000002a */
[----:B------:R-:W2:Y:S04]  /*0b80*/  LDS R12, [R5+0x160] ;  /* 0x00016000050c7984 */ /* 0x000ea80000000800 */
[----:B------:R-:W3:Y:S01]  /*0b90*/  LDS R20, [R5+0x140] ;  /* 0x0001400005147984 */ /* 0x000ee20000000800 */
[C---:B0-----:R-:W-:Y:S01]  /*0ba0*/  FFMA R46, R8.reuse, R27, R46 ;  /* 0x0000001b082e7223 */ /* 0x041fe2000000002e */
[C---:B------:R-:W-:Y:S01]  /*0bb0*/  FFMA R43, R8.reuse, R28, R43 ;  /* 0x0000001c082b7223 */ /* 0x040fe2000000002b */
[C---:B------:R-:W-:Y:S01]  /*0bc0*/  FFMA R44, R8.reuse, R31, R44 ;  /* 0x0000001f082c7223 */ /* 0x040fe2000000002c */
[----:B------:R-:W-:Y:S01]  /*0bd0*/  FFMA R41, R8, R34, R41 ;  /* 0x0000002208297223 */ /* 0x000fe20000000029 */
[----:B------:R-:W-:Y:S04]  /*0be0*/  LDS R27, [R5+0x200] ;  /* 0x00020000051b7984 */ /* 0x000fe80000000800 */
[----:B------:R-:W0:Y:S04]  /*0bf0*/  LDS R8, [R5+0x170] ;  /* 0x0001700005087984 */ /* 0x000e280000000800 */
[----:B------:R-:W-:Y:S04]  /*0c00*/  LDS R28, [R5+0x210] ;  /* 0x00021000051c7984 */ /* 0x000fe80000000800 */
[----:B------:R-:W-:Y:S04]  /*0c10*/  LDS R31, [R5+0x220] ;  /* 0x00022000051f7984 */ /* 0x000fe80000000800 */
[----:B------:R-:W-:Y:S01]  /*0c20*/  LDS R34, [R5+0x230] ;  /* 0x0002300005227984 */ /* 0x000fe20000000800 */
[C---:B-1----:R-:W-:Y:S01]  /*0c30*/  FFMA R45, R16.reuse, R17, R45 ;  /* 0x00000011102d7223 */ /* 0x042fe2000000002d */
[C---:B------:R-:W-:Y:S01]  /*0c40*/  FFMA R36, R16.reuse, R13, R36 ;  /* 0x0000000d10247223 */ /* 0x040fe20000000024 */
[C---:B------:R-:W-:Y:S01]  /*0c50*/  FFMA R25, R16.reuse, R21, R25 ;  /* 0x0000001510197223 */ /* 0x040fe20000000019 */
[----:B------:R-:W-:-:S02]  /*0c60*/  FFMA R43, R16, R9, R43 ;  /* 0x00000009102b7223 */ /* 0x000fc4000000002b */
[----:B------:R-:W1:Y:S01]  /*0c70*/  LDS R16, [R5+0x190] ;  /* 0x0001900005107984 */ /* 0x000e620000000800 */
[C---:B--2---:R-:W-:Y:S01]  /*0c80*/  FFMA R26, R12.reuse, R17, R26 ;  /* 0x000000110c1a7223 */ /* 0x044fe2000000001a */
[C---:B------:R-:W-:Y:S01]  /*0c90*/  FFMA R37, R12.reuse, R13, R37 ;  /* 0x0000000d0c257223 */ /* 0x040fe20000000025 */
[C---:B------:R-:W-:Y:S01]  /*0ca0*/  FFMA R29, R12.reuse, R21, R29 ;  /* 0x000000150c1d7223 */ /* 0x040fe2000000001d */
[----:B------:R-:W-:Y:S01]  /*0cb0*/  FFMA R44, R12, R9, R44 ;  /* 0x000000090c2c7223 */ /* 0x000fe2000000002c */
[C---:B---3--:R-:W-:Y:S01]  /*0cc0*/  FFMA R35, R20.reuse, R17, R35 ;  /* 0x0000001114237223 */ /* 0x048fe20000000023 */
[C---:B------:R-:W-:Y:S01]  /*0cd0*/  FFMA R38, R20.reuse, R13, R38 ;  /* 0x0000000d14267223 */ /* 0x040fe20000000026 */
[----:B------:R-:W2:Y:S01]  /*0ce0*/  LDS R12, [R5+0x180] ;  /* 0x00018000050c7984 */ /* 0x000ea20000000800 */
[C---:B------:R-:W-:Y:S01]  /*0cf0*/  FFMA R30, R20.reuse, R21, R30 ;  /* 0x00000015141e7223 */ /* 0x040fe2000000001e */
[----:B------:R-:W-:Y:S02]  /*0d00*/  FFMA R46, R20, R9, R46 ;  /* 0x00000009142e7223 */ /* 0x000fe4000000002e */
[----:B------:R-:W3:Y:S01]  /*0d10*/  LDS R20, [R5+0x1d0] ;  /* 0x0001d00005147984 */ /* 0x000ee20000000800 */
[C---:B0-----:R-:W-:Y:S01]  /*0d20*/  FFMA R39, R8.reuse, R17, R39 ;  /* 0x0000001108277223 */ /* 0x041fe20000000027 */
[----:B------:R-:W-:-:S02]  /*0d30*/  FFMA R40, R8, R13, R40 ;  /* 0x0000000d08287223 */ /* 0x000fc40000000028 */
[----:B------:R-:W0:Y:S01]  /*0d40*/  LDS R17, [R5+0x1b0] ;  /* 0x0001b00005117984 */ /* 0x000e220000000800 */
[C---:B------:R-:W-:Y:S01]  /*0d50*/  FFMA R42, R8.reuse, R21, R42 ;  /* 0x00000015082a7223 */ /* 0x040fe2000000002a */
[----:B------:R-:W-:Y:S02]  /*0d60*/  FFMA R41, R8, R9, R41 ;  /* 0x0000000908297223 */ /* 0x000fe40000000029 */
[----:B------:R-:W4:Y:S04]  /*0d70*/  LDS R13, [R5+0x1a0] ;  /* 0x0001a000050d7984 */ /* 0x000f280000000800 */
[----:B------:R-:W5:Y:S04]  /*0d80*/  LDS R21, [R5+0x1c0] ;  /* 0x0001c00005157984 */ /* 0x000f680000000800 */
[----:B------:R-:W5:Y:S04]  /*0d90*/  LDS R9, [R5+0x1e0] ;  /* 0x0001e00005097984 */ /* 0x000f680000000800 */
[----:B------:R-:W5:Y:S01]  /*0da0*/  LDS R8, [R5+0x1f0] ;  /* 0x0001f00005087984 */ /* 0x000f620000000800 */
[C---:B-1----:R-:W-:Y:S01]  /*0db0*/  FFMA R45, R16.reuse, R18, R45 ;  /* 0x00000012102d7223 */ /* 0x042fe2000000002d */
[C---:B------:R-:W-:Y:S01]  /*0dc0*/  FFMA R36, R16.reuse, R14, R36 ;  /* 0x0000000e10247223 */ /* 0x040fe20000000024 */
[C---:B------:R-:W-:Y:S01]  /*0dd0*/  FFMA R25, R16.reuse, R22, R25 ;  /* 0x0000001610197223 */ /* 0x040fe20000000019 */
[----:B------:R-:W-:Y:S01]  /*0de0*/  FFMA R43, R16, R10, R43 ;  /* 0x0000000a102b7223 */ /* 0x000fe2000000002b */
[C---:B--2---:R-:W-:Y:S01]  /*0df0*/  FFMA R35, R12.reuse, R18, R35 ;  /* 0x000000120c237223 */ /* 0x044fe20000000023 */
[C---:B------:R-:W-:Y:S01]  /*0e00*/  FFMA R38, R12.reuse, R14, R38 ;  /* 0x0000000e0c267223 */ /* 0x040fe20000000026 */
[C---:B------:R-:W-:Y:S01]  /*0e10*/  FFMA R30, R12.reuse, R22, R30 ;  /* 0x000000160c1e7223 */ /* 0x040fe2000000001e */
[----:B------:R-:W-:Y:S01]  /*0e20*/  FFMA R46, R12, R10, R46 ;  /* 0x0000000a0c2e7223 */ /* 0x000fe2000000002e */
[C---:B---3--:R-:W-:Y:S01]  /*0e30*/  FFMA R45, R20.reuse, R19, R45 ;  /* 0x00000013142d7223 */ /* 0x048fe2000000002d */
[C---:B------:R-:W-:Y:S01]  /*0e40*/  FFMA R36, R20.reuse, R15, R36 ;  /* 0x0000000f14247223 */ /* 0x040fe20000000024 */
[C---:B------:R-:W-:Y:S01]  /*0e50*/  FFMA R25, R20.reuse, R23, R25 ;  /* 0x0000001714197223 */ /* 0x040fe20000000019 */
[----:B------:R-:W-:Y:S01]  /*0e60*/  FFMA R43, R20, R11, R43 ;  /* 0x0000000b142b7223 */ /* 0x000fe2000000002b */
[C---:B0-----:R-:W-:Y:S01]  /*0e70*/  FFMA R39, R17.reuse, R18, R39 ;  /* 0x0000001211277223 */ /* 0x041fe20000000027 */
[C---:B------:R-:W-:Y:S01]  /*0e80*/  FFMA R40, R17.reuse, R14, R40 ;  /* 0x0000000e11287223 */ /* 0x040fe20000000028 */
[C---:B------:R-:W-:Y:S01]  /*0e90*/  FFMA R42, R17.reuse, R22, R42 ;  /* 0x00000016112a7223 */ /* 0x040fe2000000002a */
[----:B------:R-:W-:Y:S01]  /*0ea0*/  FFMA R41, R17, R10, R41 ;  /* 0x0000000a11297223 */ /* 0x000fe20000000029 */
        /* <DEDUP_REMOVED lines=8> */
[C---:B------:R-:W-:Y:S01]  /*0f30*/  FFMA R26, R9.reuse, R19, R26 ;  /* 0x00000013091a7223 */ /* 0x040fe2000000001a */
[C---:B------:R-:W-:Y:S01]  /*0f40*/  FFMA R37, R9.reuse, R15, R37 ;  /* 0x0000000f09257223 */ /* 0x040fe20000000025 */
[C---:B------:R-:W-:Y:S01]  /*0f50*/  FFMA R29, R9.reuse, R23, R29 ;  /* 0x00000017091d7223 */ /* 0x040fe2000000001d */
[----:B------:R-:W-:Y:S01]  /*0f60*/  FFMA R44, R9, R11, R44 ;  /* 0x0000000b092c7223 */ /* 0x000fe2000000002c */
[C---:B------:R-:W-:Y:S01]  /*0f70*/  FFMA R39, R8.reuse, R19, R39 ;  /* 0x0000001308277223 */ /* 0x040fe20000000027 */
[C---:B------:R-:W-:Y:S01]  /*0f80*/  FFMA R40, R8.reuse, R15, R40 ;  /* 0x0000000f08287223 */ /* 0x040fe20000000028 */
[C---:B------:R-:W-:Y:S01]  /*0f90*/  FFMA R42, R8.reuse, R23, R42 ;  /* 0x00000017082a7223 */ /* 0x040fe2000000002a */
[----:B------:R-:W-:Y:S01]  /*0fa0*/  FFMA R41, R8, R11, R41 ;  /* 0x0000000b08297223 */ /* 0x000fe20000000029 */
[----:B------:R-:W0:Y:S04]  /*0fb0*/  LDS.128 R16, [R24+0x20] ;  /* 0x0000200018107984 */ /* 0x000e280000000c00 */
[----:B------:R-:W1:Y:S04]  /*0fc0*/  LDS.128 R12, [R24+0x120] ;  /* 0x00012000180c7984 */ /* 0x000e680000000c00 */
[----:B------:R-:W2:Y:S04]  /*0fd0*/  LDS.128 R20, [R24+0x220] ;  /* 0x0002200018147984 */ /* 0x000ea80000000c00 */
[----:B------:R-:W3:Y:S01]  /*0fe0*/  LDS.128 R8, [R24+0x320] ;  /* 0x0003200018087984 */ /* 0x000ee20000000c00 */
        /* <DEDUP_REMOVED lines=16> */
[----:B------:R-:W0:Y:S04]  /*10f0*/  LDS R20, [R5+0x240] ;  /* 0x0002400005147984 */ /* 0x000e280000000800 */
[----:B------:R-:W1:Y:S04]  /*1100*/  LDS R16, [R5+0x250] ;  /* 0x0002500005107984 */ /* 0x000e680000000800 */
[----:B------:R-:W2:Y:S04]  /*1110*/  LDS R12, [R5+0x260] ;  /* 0x00026000050c7984 */ /* 0x000ea80000000800 */
[----:B------:R-:W3:Y:S04]  /*1120*/  LDS R8, [R5+0x270] ;  /* 0x0002700005087984 */ /* 0x000ee80000000800 */
[----:B------:R-:W-:Y:S04]  /*1130*/  LDS R27, [R5+0x300] ;  /* 0x00030000051b7984 */ /* 0x000fe80000000800 */
[----:B------:R-:W-:Y:S04]  /*1140*/  LDS R28, [R5+0x310] ;  /* 0x00031000051c7984 */ /* 0x000fe80000000800 */
[----:B------:R-:W-:Y:S04]  /*1150*/  LDS R31, [R5+0x320] ;  /* 0x00032000051f7984 */ /* 0x000fe80000000800 */
[----:B------:R-:W-:Y:S01]  /*1160*/  LDS R34, [R5+0x330] ;  /* 0x0003300005227984 */ /* 0x000fe20000000800 */
        /* <DEDUP_REMOVED lines=14> */
[----:B------:R-:W0:Y:S01]  /*1250*/  LDS R12, [R5+0x280] ;  /* 0x00028000050c7984 */ /* 0x000e220000000800 */
[C---:B------:R-:W-:Y:S01]  /*1260*/  FFMA R42, R8.reuse, R21, R42 ;  /* 0x00000015082a7223 */ /* 0x040fe2000000002a */
[----:B------:R-:W-:-:S02]  /*1270*/  FFMA R41, R8, R9, R41 ;  /* 0x0000000908297223 */ /* 0x000fc40000000029 */
[----:B------:R-:W1:Y:S04]  /*1280*/  LDS R16, [R5+0x290] ;  /* 0x0002900005107984 */ /* 0x000e680000000800 */
[----:B------:R-:W2:Y:S04]  /*1290*/  LDS R13, [R5+0x2a0] ;  /* 0x0002a000050d7984 */ /* 0x000ea80000000800 */
[----:B------:R-:W3:Y:S04]  /*12a0*/  LDS R17, [R5+0x2b0] ;  /* 0x0002b00005117984 */ /* 0x000ee80000000800 */
[----:B------:R-:W4:Y:S04]  /*12b0*/  LDS R21, [R5+0x2c0] ;  /* 0x0002c00005157984 */ /* 0x000f280000000800 */
[----:B------:R-:W5:Y:S04]  /*12c0*/  LDS R20, [R5+0x2d0] ;  /* 0x0002d00005147984 */ /* 0x000f680000000800 */
[----:B------:R-:W5:Y:S04]  /*12d0*/  LDS R9, [R5+0x2e0] ;  /* 0x0002e00005097984 */ /* 0x000f680000000800 */
[----:B------:R-:W5:Y:S01]  /*12e0*/  LDS R8, [R5+0x2f0] ;  /* 0x0002f00005087984 */ /* 0x000f620000000800 */
        /* <DEDUP_REMOVED lines=30> */
[----:B------:R-:W0:Y:S01]  /*14d0*/  LDS.128 R12, [R24+0x130] ;  /* 0x00013000180c7984 */ /* 0x000e220000000c00 */
[C---:B------:R-:W-:Y:S01]  /*14e0*/  FFMA R42, R8.reuse, R23, R42 ;  /* 0x00000017082a7223 */ /* 0x040fe2000000002a */
[----:B------:R-:W-:-:S02]  /*14f0*/  FFMA R41, R8, R11, R41 ;  /* 0x0000000b08297223 */ /* 0x000fc40000000029 */
[----:B------:R-:W1:Y:S04]  /*1500*/  LDS.128 R16, [R24+0x30] ;  /* 0x0000300018107984 */ /* 0x000e680000000c00 */
[----:B------:R-:W2:Y:S04]  /*1510*/  LDS.128 R8, [R24+0x230] ;  /* 0x0002300018087984 */ /* 0x000ea80000000c00 */
[----:B------:R-:W3:Y:S04]  /*1520*/  LDS.128 R20, [R24+0x330] ;  /* 0x0003300018147984 */ /* 0x000ee80000000c00 */
[----:B------:R-:W4:Y:S01]  /*1530*/  LDS R24, [R5+0x340] ;  /* 0x0003400005187984 */ /* 0x000f220000000800 */
[C---:B0-----:R-:W-:Y:S01]  /*1540*/  FFMA R38, R12.reuse, R27, R38 ;  /* 0x0000001b0c267223 */ /* 0x041fe20000000026 */
[C---:B------:R-:W-:Y:S01]  /*1550*/  FFMA R36, R12.reuse, R28, R36 ;  /* 0x0000001c0c247223 */ /* 0x040fe20000000024 */
[C---:B------:R-:W-:Y:S01]  /*1560*/  FFMA R37, R12.reuse, R31, R37 ;  /* 0x0000001f0c257223 */ /* 0x040fe20000000025 */
[----:B------:R-:W-:Y:S01]  /*1570*/  FFMA R40, R12, R34, R40 ;  /* 0x000000220c287223 */ /* 0x000fe20000000028 */
[C---:B-1----:R-:W-:Y:S01]  /*1580*/  FFMA R35, R16.reuse, R27, R35 ;  /* 0x0000001b10237223 */ /* 0x042fe20000000023 */
[----:B------:R-:W0:Y:S01]  /*1590*/  LDS R12, [R5+0x350] ;  /* 0x00035000050c7984 */ /* 0x000e220000000800 */
[C---:B------:R-:W-:Y:S01]  /*15a0*/  FFMA R45, R16.reuse, R28, R45 ;  /* 0x0000001c102d7223 */ /* 0x040fe2000000002d */
[C---:B------:R-:W-:Y:S01]  /*15b0*/  FFMA R26, R16.reuse, R31, R26 ;  /* 0x0000001f101a7223 */ /* 0x040fe2000000001a */
[----:B------:R-:W-:Y:S01]  /*15c0*/  FFMA R39, R16, R34, R39 ;  /* 0x0000002210277223 */ /* 0x000fe20000000027 */
[C---:B--2---:R-:W-:Y:S01]  /*15d0*/  FFMA R30, R8.reuse, R27, R30 ;  /* 0x0000001b081e7223 */ /* 0x044fe2000000001e */
[C---:B------:R-:W-:Y:S01]  /*15e0*/  FFMA R25, R8.reuse, R28, R25 ;  /* 0x0000001c08197223 */ /* 0x040fe20000000019 */
[C---:B------:R-:W-:Y:S01]  /*15f0*/  FFMA R29, R8.reuse, R31, R29 ;  /* 0x0000001f081d7223 */ /* 0x040fe2000000001d */
[----:B------:R-:W-:Y:S01]  /*1600*/  FFMA R42, R8, R34, R42 ;  /* 0x00000022082a7223 */ /* 0x000fe2000000002a */
[----:B------:R-:W1:Y:S01]  /*1610*/  LDS R16, [R5+0x370] ;  /* 0x0003700005107984 */ /* 0x000e620000000800 */
[C---:B---3--:R-:W-:Y:S01]  /*1620*/  FFMA R43, R20.reuse, R28, R43 ;  /* 0x0000001c142b7223 */ /* 0x048fe2000000002b */
[C---:B------:R-:W-:Y:S01]  /*1630*/  FFMA R46, R20.reuse, R27, R46 ;  /* 0x0000001b142e7223 */ /* 0x040fe2000000002e */
[C---:B------:R-:W-:Y:S01]  /*1640*/  FFMA R44, R20.reuse, R31, R44 ;  /* 0x0000001f142c7223 */ /* 0x040fe2000000002c */
[----:B------:R-:W2:Y:S01]  /*1650*/  LDS R8, [R5+0x360] ;  /* 0x0003600005087984 */ /* 0x000ea20000000800 */
[----:B------:R-:W-:Y:S01]  /*1660*/  FFMA R41, R20, R34, R41 ;  /* 0x0000002214297223 */ /* 0x000fe20000000029 */
[C---:B----4-:R-:W-:Y:S01]  /*1670*/  FFMA R35, R24.reuse, R17, R35 ;  /* 0x0000001118237223 */ /* 0x050fe20000000023 */
[C---:B------:R-:W-:Y:S01]  /*1680*/  FFMA R38, R24.reuse, R13, R38 ;  /* 0x0000000d18267223 */ /* 0x040fe20000000026 */
[C---:B------:R-:W-:Y:S01]  /*1690*/  FFMA R30, R24.reuse, R9, R30 ;  /* 0x00000009181e7223 */ /* 0x040fe2000000001e */
[----:B------:R-:W-:Y:S01]  /*16a0*/  FFMA R46, R24, R21, R46 ;  /* 0x00000015182e7223 */ /* 0x000fe2000000002e */
[----:B------:R-:W3:Y:S04]  /*16b0*/  LDS R20, [R5+0x3a0] ;  /* 0x0003a00005147984 */ /* 0x000ee80000000800 */
[----:B------:R-:W4:Y:S04]  /*16c0*/  LDS R24, [R5+0x390] ;  /* 0x0003900005187984 */ /* 0x000f280000000800 */
[----:B------:R-:W-:Y:S01]  /*16d0*/  LDS R27, [R5+0x3c0] ;  /* 0x0003c000051b7984 */ /* 0x000fe20000000800 */
[C---:B0-----:R-:W-:Y:S01]  /*16e0*/  FFMA R45, R12.reuse, R17, R45 ;  /* 0x000000110c2d7223 */ /* 0x041fe2000000002d */
[C---:B------:R-:W-:Y:S01]  /*16f0*/  FFMA R36, R12.reuse, R13, R36 ;  /* 0x0000000d0c247223 */ /* 0x040fe20000000024 */
[C---:B------:R-:W-:Y:S01]  /*1700*/  FFMA R25, R12.reuse, R9, R25 ;  /* 0x000000090c197223 */ /* 0x040fe20000000019 */
[----:B------:R-:W-:-:S02]  /*1710*/  FFMA R43, R12, R21, R43 ;  /* 0x000000150c2b7223 */ /* 0x000fc4000000002b */
[----:B------:R-:W0:Y:S01]  /*1720*/  LDS R12, [R5+0x380] ;  /* 0x00038000050c7984 */ /* 0x000e220000000800 */
[C---:B-1----:R-:W-:Y:S01]  /*1730*/  FFMA R39, R16.reuse, R17, R39 ;  /* 0x0000001110277223 */ /* 0x042fe20000000027 */
[C---:B------:R-:W-:Y:S01]  /*1740*/  FFMA R42, R16.reuse, R9, R42 ;  /* 0x00000009102a7223 */ /* 0x040fe2000000002a */
[C---:B------:R-:W-:Y:S01]  /*1750*/  FFMA R40, R16.reuse, R13, R40 ;  /* 0x0000000d10287223 */ /* 0x040fe20000000028 */
[----:B------:R-:W-:Y:S01]  /*1760*/  FFMA R41, R16, R21, R41 ;  /* 0x0000001510297223 */ /* 0x000fe20000000029 */
[C---:B--2---:R-:W-:Y:S01]  /*1770*/  FFMA R26, R8.reuse, R17, R26 ;  /* 0x00000011081a7223 */ /* 0x044fe2000000001a */
[C---:B------:R-:W-:Y:S01]  /*1780*/  FFMA R37, R8.reuse, R13, R37 ;  /* 0x0000000d08257223 */ /* 0x040fe20000000025 */
[----:B------:R-:W1:Y:S01]  /*1790*/  LDS R17, [R5+0x3b0] ;  /* 0x0003b00005117984 */ /* 0x000e620000000800 */
[C---:B------:R-:W-:Y:S01]  /*17a0*/  FFMA R29, R8.reuse, R9, R29 ;  /* 0x00000009081d7223 */ /* 0x040fe2000000001d */
[----:B------:R-:W-:Y:S02]  /*17b0*/  FFMA R44, R8, R21, R44 ;  /* 0x00000015082c7223 */ /* 0x000fe4000000002c */
[----:B------:R-:W2:Y:S01]  /*17c0*/  LDS R9, [R5+0x3d0] ;  /* 0x0003d00005097984 */ /* 0x000ea20000000800 */
[C---:B---3--:R-:W-:Y:S01]  /*17d0*/  FFMA R13, R20.reuse, R18, R26 ;  /* 0x00000012140d7223 */ /* 0x048fe2000000001a */
[C---:B------:R-:W-:Y:S01]  /*17e0*/  FFMA R29, R20.reuse, R10, R29 ;  /* 0x0000000a141d7223 */ /* 0x040fe2000000001d */
[----:B------:R-:W-:Y:S01]  /*17f0*/  FFMA R44, R20, R22, R44 ;  /* 0x00000016142c7223 */ /* 0x000fe2000000002c */
[----:B------:R-:W3:Y:S01]  /*1800*/  LDS R8, [R5+0x3e0] ;  /* 0x0003e00005087984 */ /* 0x000ee20000000800 */
[C---:B----4-:R-:W-:Y:S01]  /*1810*/  FFMA R45, R24.reuse, R18, R45 ;  /* 0x00000012182d7223 */ /* 0x050fe2000000002d */
[C---:B------:R-:W-:Y:S01]  /*1820*/  FFMA R36, R24.reuse, R14, R36 ;  /* 0x0000000e18247223 */ /* 0x040fe20000000024 */
[C---:B------:R-:W-:Y:S01]  /*1830*/  FFMA R25, R24.reuse, R10, R25 ;  /* 0x0000000a18197223 */ /* 0x040fe20000000019 */
[----:B------:R-:W4:Y:S01]  /*1840*/  LDS R5, [R5+0x3f0] ;  /* 0x0003f00005057984 */ /* 0x000f220000000800 */
[----:B------:R-:W-:Y:S01]  /*1850*/  FFMA R43, R24, R22, R43 ;  /* 0x00000016182b7223 */ /* 0x000fe2000000002b */
[C---:B0-----:R-:W-:Y:S01]  /*1860*/  FFMA R35, R12.reuse, R18, R35 ;  /* 0x000000120c237223 */ /* 0x041fe20000000023 */
[C---:B------:R-:W-:Y:S01]  /*1870*/  FFMA R38, R12.reuse, R14, R38 ;  /* 0x0000000e0c267223 */ /* 0x040fe20000000026 */
[C---:B------:R-:W-:Y:S01]  /*1880*/  FFMA R30, R12.reuse, R10, R30 ;  /* 0x0000000a0c1e7223 */ /* 0x040fe2000000001e */
[----:B------:R-:W-:Y:S01]  /*1890*/  FFMA R46, R12, R22, R46 ;  /* 0x000000160c2e7223 */ /* 0x000fe2000000002e */
[----:B------:R-:W-:-:S02]  /*18a0*/  FFMA R12, R20, R14, R37 ;  /* 0x0000000e140c7223 */ /* 0x000fc40000000025 */
[----:B------:R-:W-:Y:S01]  /*18b0*/  FFMA R31, R27, R11, R30 ;  /* 0x0000000b1b1f7223 */ /* 0x000fe2000000001e */
[C---:B-1----:R-:W-:Y:S01]  /*18c0*/  FFMA R18, R17.reuse, R18, R39 ;  /* 0x0000001211127223 */ /* 0x042fe20000000027 */
[C---:B------:R-:W-:Y:S01]  /*18d0*/  FFMA R14, R17.reuse, R14, R40 ;  /* 0x0000000e110e7223 */ /* 0x040fe20000000028 */
[C---:B------:R-:W-:Y:S01]  /*18e0*/  FFMA R10, R17.reuse, R10, R42 ;  /* 0x0000000a110a7223 */ /* 0x040fe2000000002a */
[----:B------:R-:W-:Y:S01]  /*18f0*/  FFMA R17, R17, R22, R41 ;  /* 0x0000001611117223 */ /* 0x000fe20000000029 */
[C---:B------:R-:W-:Y:S01]  /*1900*/  FFMA R40, R27.reuse, R19, R35 ;  /* 0x000000131b287223 */ /* 0x040fe20000000023 */
[-C--:B------:R-:W-:Y:S01]  /*1910*/  FFMA R39, R27, R15.reuse, R38 ;  /* 0x0000000f1b277223 */ /* 0x080fe20000000026 */
[C---:B--2---:R-:W-:Y:S01]  /*1920*/  FFMA R37, R9.reuse, R15, R36 ;  /* 0x0000000f09257223 */ /* 0x044fe20000000024 */
[----:B------:R-:W-:Y:S01]  /*1930*/  FFMA R30, R9, R11, R25 ;  /* 0x0000000b091e7223 */ /* 0x000fe20000000019 */
[----:B------:R-:W-:Y:S01]  /*1940*/  FFMA R27, R27, R23, R46 ;  /* 0x000000171b1b7223 */ /* 0x000fe2000000002e */
        /* <DEDUP_REMOVED lines=10> */
[----:B------:R-:W-:Y:S06]  /*19f0*/  BAR.SYNC.DEFER_BLOCKING 0x0 ;  /* 0x0000000000007b1d */ /* 0x000fec0000010000 */
[----:B------:R-:W-:Y:S05]  /*1a00*/  BRA.U UP0, `(.L_x_1) ;  /* 0xffffffe900047547 */ /* 0x000fea000b83ffff */
.L_x_0:
[----:B------:R-:W-:Y:S04]  /*1a10*/  STG.E desc[UR10][R32.64], R40 ;  /* 0x0000002820007986 */ /* 0x000fe8000c10190a */
        /* <DEDUP_REMOVED lines=14> */
[----:B------:R-:W-:Y:S01]  /*1b00*/  STG.E desc[UR10][R32.64+0x6030], R28 ;  /* 0x0060301c20007986 */ /* 0x000fe2000c10190a */
[----:B------:R-:W-:Y:S05]  /*1b10*/  EXIT ;  /* 0x000000000000794d */ /* 0x000fea0003800000 */
.L_x_2:
[----:B------:R-:W-:-:S00]  /*1b20*/  BRA `(.L_x_2) ;  /* 0xfffffffc00fc7947 */ /* 0x000fc0000383ffff */
[----:B------:R-:W-:-:S00]  /*1b30*/  NOP ;  /* 0x0000000000007918 */ /* 0x000fc00000000000 */
        /* <DEDUP_REMOVED lines=12> */
.L_x_3:


//--------------------- .nv.shared._Z19BLOCK_SPARSE_MATMULPfPiS0_S_S_ --------------------------
	.section	.nv.shared._Z19BLOCK_SPARSE_MATMULPfPiS0_S_S_,"aw",@nobits
	.sectionflags	@""
	.align	4
.nv.shared._Z19BLOCK_SPARSE_MATMULPfPiS0_S_S_:
	.zero		3072


//--------------------- .nv.shared.reserved.0     --------------------------
	.section	.nv.shared.reserved.0,"aw",@nobits
	.weak		__nv_reservedSMEM_offset_0_alias
	.size		__nv_reservedSMEM_offset_0_alias, 0, 64
	.other		__nv_reservedSMEM_offset_0_alias,@"STO_CUDA_RESERVED_SHARED STV_DEFAULT"
__nv_reservedSMEM_offset_0_alias:
	.zero		0
	.zero		64


//--------------------- .nv.constant0._Z19BLOCK_SPARSE_MATMULPfPiS0_S_S_ --------------------------
	.section	.nv.constant0._Z19BLOCK_SPARSE_MATMULPfPiS0_S_S_,"a",@progbits
	.sectionflags	@""
	.align	4
.nv.constant0._Z19BLOCK_SPARSE_MATMULPfPiS0_S_S_:
	.zero		936


//--------------------- SYMBOLS --------------------------

	.type		.nv.reservedSmem.offset0,@object
	.size		.nv.reservedSmem.offset0,0x4
	.type		.nv.reservedSmem.cap,@object
	.size		.nv.reservedSmem.cap,0x4
